//
// Generated by NVIDIA NVVM Compiler
//
// Compiler Build ID: CL-36424714
// Cuda compilation tools, release 13.0, V13.0.88
// Based on NVVM 20.0.0
//

.version 9.0
.target sm_100
.address_size 64

	// .globl	_Z20ft_sgemm_huge_threadiiiPfS_S_ff
// _ZZ20ft_sgemm_huge_threadiiiPfS_S_ffE8shared_A has been demoted
// _ZZ20ft_sgemm_huge_threadiiiPfS_S_ffE8shared_B has been demoted

.visible .entry _Z20ft_sgemm_huge_threadiiiPfS_S_ff(
	.param .u32 _Z20ft_sgemm_huge_threadiiiPfS_S_ff_param_0,
	.param .u32 _Z20ft_sgemm_huge_threadiiiPfS_S_ff_param_1,
	.param .u32 _Z20ft_sgemm_huge_threadiiiPfS_S_ff_param_2,
	.param .u64 .ptr .align 1 _Z20ft_sgemm_huge_threadiiiPfS_S_ff_param_3,
	.param .u64 .ptr .align 1 _Z20ft_sgemm_huge_threadiiiPfS_S_ff_param_4,
	.param .u64 .ptr .align 1 _Z20ft_sgemm_huge_threadiiiPfS_S_ff_param_5,
	.param .f32 _Z20ft_sgemm_huge_threadiiiPfS_S_ff_param_6,
	.param .f32 _Z20ft_sgemm_huge_threadiiiPfS_S_ff_param_7
)
.maxntid 256
{
	.reg .pred 	%p<4>;
	.reg .b32 	%r<114>;
	.reg .b32 	%f<1558>;
	.reg .b64 	%rd<67>;
	// demoted variable
	.shared .align 4 .b8 _ZZ20ft_sgemm_huge_threadiiiPfS_S_ffE8shared_A[8192];
	// demoted variable
	.shared .align 4 .b8 _ZZ20ft_sgemm_huge_threadiiiPfS_S_ffE8shared_B[8192];
	ld.param.u32 	%r14, [_Z20ft_sgemm_huge_threadiiiPfS_S_ff_param_1];
	ld.param.u32 	%r15, [_Z20ft_sgemm_huge_threadiiiPfS_S_ff_param_2];
	ld.param.u64 	%rd12, [_Z20ft_sgemm_huge_threadiiiPfS_S_ff_param_3];
	ld.param.u64 	%rd13, [_Z20ft_sgemm_huge_threadiiiPfS_S_ff_param_4];
	cvta.to.global.u64 	%rd1, %rd12;
	cvta.to.global.u64 	%rd2, %rd13;
	mov.u32 	%r1, %tid.x;
	mov.u32 	%r16, %ctaid.x;
	mov.u32 	%r17, %ctaid.y;
	shr.u32 	%r18, %r1, 5;
	shr.u32 	%r19, %r1, 1;
	and.b32  	%r20, %r19, 64;
	shl.b32 	%r21, %r1, 1;
	and.b32  	%r22, %r21, 56;
	or.b32  	%r2, %r22, %r20;
	shl.b32 	%r23, %r16, 7;
	and.b32  	%r24, %r1, 96;
	shl.b32 	%r25, %r1, 3;
	and.b32  	%r26, %r25, 24;
	or.b32  	%r3, %r24, %r26;
	shl.b32 	%r27, %r17, 7;
	shl.b32 	%r28, %r1, 2;
	and.b32  	%r29, %r28, 124;
	or.b32  	%r30, %r19, %r27;
	mul.lo.s32 	%r31, %r14, %r30;
	cvt.s64.s32 	%rd3, %r31;
	and.b32  	%r32, %r28, 4;
	cvt.u64.u32 	%rd14, %r32;
	add.s64 	%rd15, %rd3, %rd14;
	shl.b64 	%rd16, %rd15, 2;
	add.s64 	%rd17, %rd1, %rd16;
	cvt.u64.u32 	%rd18, %r29;
	cvt.s64.s32 	%rd19, %r23;
	or.b64  	%rd20, %rd18, %rd19;
	mul.lo.s32 	%r33, %r14, %r18;
	cvt.s64.s32 	%rd21, %r33;
	add.s64 	%rd4, %rd20, %rd21;
	shl.b64 	%rd22, %rd4, 2;
	add.s64 	%rd23, %rd2, %rd22;
	ld.global.v4.f32 	{%f274, %f275, %f276, %f277}, [%rd23];
	ld.global.v4.f32 	{%f278, %f279, %f280, %f281}, [%rd17];
	shl.b32 	%r34, %r1, 4;
	mov.u32 	%r112, _ZZ20ft_sgemm_huge_threadiiiPfS_S_ffE8shared_B;
	add.s32 	%r36, %r112, %r34;
	st.shared.v4.f32 	[%r36], {%f274, %f275, %f276, %f277};
	shl.b32 	%r37, %r1, 9;
	and.b32  	%r38, %r37, 512;
	or.b32  	%r39, %r38, %r19;
	shl.b32 	%r40, %r39, 2;
	mov.u32 	%r113, _ZZ20ft_sgemm_huge_threadiiiPfS_S_ffE8shared_A;
	add.s32 	%r42, %r113, %r40;
	st.shared.f32 	[%r42], %f278;
	st.shared.f32 	[%r42+512], %f279;
	st.shared.f32 	[%r42+1024], %f280;
	st.shared.f32 	[%r42+1536], %f281;
	bar.sync 	0;
	setp.lt.s32 	%p1, %r15, 1;
	mov.f32 	%f1494, 0f00000000;
	mov.f32 	%f1495, %f1494;
	mov.f32 	%f1496, %f1494;
	mov.f32 	%f1497, %f1494;
	mov.f32 	%f1498, %f1494;
	mov.f32 	%f1499, %f1494;
	mov.f32 	%f1500, %f1494;
	mov.f32 	%f1501, %f1494;
	mov.f32 	%f1502, %f1494;
	mov.f32 	%f1503, %f1494;
	mov.f32 	%f1504, %f1494;
	mov.f32 	%f1505, %f1494;
	mov.f32 	%f1506, %f1494;
	mov.f32 	%f1507, %f1494;
	mov.f32 	%f1508, %f1494;
	mov.f32 	%f1509, %f1494;
	mov.f32 	%f1510, %f1494;
	mov.f32 	%f1511, %f1494;
	mov.f32 	%f1512, %f1494;
	mov.f32 	%f1513, %f1494;
	mov.f32 	%f1514, %f1494;
	mov.f32 	%f1515, %f1494;
	mov.f32 	%f1516, %f1494;
	mov.f32 	%f1517, %f1494;
	mov.f32 	%f1518, %f1494;
	mov.f32 	%f1519, %f1494;
	mov.f32 	%f1520, %f1494;
	mov.f32 	%f1521, %f1494;
	mov.f32 	%f1522, %f1494;
	mov.f32 	%f1523, %f1494;
	mov.f32 	%f1524, %f1494;
	mov.f32 	%f1525, %f1494;
	mov.f32 	%f1526, %f1494;
	mov.f32 	%f1527, %f1494;
	mov.f32 	%f1528, %f1494;
	mov.f32 	%f1529, %f1494;
	mov.f32 	%f1530, %f1494;
	mov.f32 	%f1531, %f1494;
	mov.f32 	%f1532, %f1494;
	mov.f32 	%f1533, %f1494;
	mov.f32 	%f1534, %f1494;
	mov.f32 	%f1535, %f1494;
	mov.f32 	%f1536, %f1494;
	mov.f32 	%f1537, %f1494;
	mov.f32 	%f1538, %f1494;
	mov.f32 	%f1539, %f1494;
	mov.f32 	%f1540, %f1494;
	mov.f32 	%f1541, %f1494;
	mov.f32 	%f1542, %f1494;
	mov.f32 	%f1543, %f1494;
	mov.f32 	%f1544, %f1494;
	mov.f32 	%f1545, %f1494;
	mov.f32 	%f1546, %f1494;
	mov.f32 	%f1547, %f1494;
	mov.f32 	%f1548, %f1494;
	mov.f32 	%f1549, %f1494;
	mov.f32 	%f1550, %f1494;
	mov.f32 	%f1551, %f1494;
	mov.f32 	%f1552, %f1494;
	mov.f32 	%f1553, %f1494;
	mov.f32 	%f1554, %f1494;
	mov.f32 	%f1555, %f1494;
	mov.f32 	%f1556, %f1494;
	mov.f32 	%f1415, %f1494;
	@%p1 bra 	$L__BB0_5;
	ld.param.u32 	%r106, [_Z20ft_sgemm_huge_threadiiiPfS_S_ff_param_1];
	shl.b32 	%r46, %r3, 2;
	add.s32 	%r47, %r113, %r46;
	ld.shared.v4.f32 	{%f1414, %f1413, %f1412, %f1411}, [%r47+16];
	ld.shared.v4.f32 	{%f1399, %f1400, %f1401, %f1402}, [%r47];
	shl.b32 	%r48, %r2, 2;
	add.s32 	%r49, %r112, %r48;
	ld.shared.v4.f32 	{%f1406, %f1405, %f1404, %f1403}, [%r49+16];
	ld.shared.v4.f32 	{%f1407, %f1408, %f1409, %f1410}, [%r49];
	shl.b32 	%r50, %r106, 3;
	and.b32  	%r51, %r1, 1;
	mul.wide.u32 	%rd24, %r51, 16;
	shl.b64 	%rd25, %rd3, 2;
	add.s64 	%rd26, %rd24, %rd25;
	add.s64 	%rd27, %rd26, %rd1;
	add.s64 	%rd66, %rd27, 32;
	mul.wide.s32 	%rd29, %r50, 4;
	add.s64 	%rd30, %rd22, %rd29;
	add.s64 	%rd65, %rd2, %rd30;
	mov.f32 	%f1415, 0f00000000;
	mov.b32 	%r110, 0;
	mov.u32 	%r111, %r110;
	mov.f32 	%f1556, %f1415;
	mov.f32 	%f1555, %f1415;
	mov.f32 	%f1554, %f1415;
	mov.f32 	%f1553, %f1415;
	mov.f32 	%f1552, %f1415;
	mov.f32 	%f1551, %f1415;
	mov.f32 	%f1550, %f1415;
	mov.f32 	%f1549, %f1415;
	mov.f32 	%f1548, %f1415;
	mov.f32 	%f1547, %f1415;
	mov.f32 	%f1546, %f1415;
	mov.f32 	%f1545, %f1415;
	mov.f32 	%f1544, %f1415;
	mov.f32 	%f1543, %f1415;
	mov.f32 	%f1542, %f1415;
	mov.f32 	%f1431, %f1415;
	mov.f32 	%f1432, %f1415;
	mov.f32 	%f1433, %f1415;
	mov.f32 	%f1434, %f1415;
	mov.f32 	%f1435, %f1415;
	mov.f32 	%f1436, %f1415;
	mov.f32 	%f1437, %f1415;
	mov.f32 	%f1438, %f1415;
	mov.f32 	%f1439, %f1415;
	mov.f32 	%f1440, %f1415;
	mov.f32 	%f1441, %f1415;
	mov.f32 	%f1442, %f1415;
	mov.f32 	%f1443, %f1415;
	mov.f32 	%f1444, %f1415;
	mov.f32 	%f1541, %f1415;
	mov.f32 	%f1540, %f1415;
	mov.f32 	%f1539, %f1415;
	mov.f32 	%f1538, %f1415;
	mov.f32 	%f1537, %f1415;
	mov.f32 	%f1536, %f1415;
	mov.f32 	%f1535, %f1415;
	mov.f32 	%f1534, %f1415;
	mov.f32 	%f1533, %f1415;
	mov.f32 	%f1532, %f1415;
	mov.f32 	%f1531, %f1415;
	mov.f32 	%f1530, %f1415;
	mov.f32 	%f1529, %f1415;
	mov.f32 	%f1528, %f1415;
	mov.f32 	%f1527, %f1415;
	mov.f32 	%f1526, %f1415;
	mov.f32 	%f1525, %f1415;
	mov.f32 	%f1524, %f1415;
	mov.f32 	%f1523, %f1415;
	mov.f32 	%f1522, %f1415;
	mov.f32 	%f1521, %f1415;
	mov.f32 	%f1520, %f1415;
	mov.f32 	%f1519, %f1415;
	mov.f32 	%f1518, %f1415;
	mov.f32 	%f1517, %f1415;
	mov.f32 	%f1516, %f1415;
	mov.f32 	%f1515, %f1415;
	mov.f32 	%f1514, %f1415;
	mov.f32 	%f1513, %f1415;
	mov.f32 	%f1512, %f1415;
	mov.f32 	%f1511, %f1415;
	mov.f32 	%f1510, %f1415;
	mov.f32 	%f1509, %f1415;
	mov.f32 	%f1508, %f1415;
	mov.f32 	%f1507, %f1415;
	mov.f32 	%f1506, %f1415;
	mov.f32 	%f1505, %f1415;
	mov.f32 	%f1504, %f1415;
	mov.f32 	%f1503, %f1415;
	mov.f32 	%f1502, %f1415;
	mov.f32 	%f1501, %f1415;
	mov.f32 	%f1500, %f1415;
	mov.f32 	%f1499, %f1415;
	mov.f32 	%f1498, %f1415;
	mov.f32 	%f1497, %f1415;
	mov.f32 	%f1496, %f1415;
	mov.f32 	%f1495, %f1415;
	mov.f32 	%f1494, %f1415;
$L__BB0_2:
	mov.u32 	%r52, %tid.x;
	shl.b32 	%r53, %r52, 1;
	and.b32  	%r54, %r53, 56;
	shr.u32 	%r55, %r52, 1;
	and.b32  	%r56, %r55, 64;
	or.b32  	%r8, %r54, %r56;
	shl.b32 	%r57, %r8, 2;
	add.s32 	%r58, %r112, %r57;
	and.b32  	%r59, %r52, 96;
	shl.b32 	%r60, %r52, 3;
	and.b32  	%r61, %r60, 24;
	or.b32  	%r9, %r59, %r61;
	shl.b32 	%r62, %r9, 2;
	add.s32 	%r63, %r113, %r62;
	ld.global.v4.f32 	{%f283, %f284, %f285, %f286}, [%rd66];
	ld.global.v4.f32 	{%f287, %f288, %f289, %f290}, [%rd65];
	ld.shared.v4.f32 	{%f291, %f292, %f293, %f294}, [%r58+512];
	ld.shared.v4.f32 	{%f295, %f296, %f297, %f298}, [%r58+528];
	ld.shared.v4.f32 	{%f299, %f300, %f301, %f302}, [%r63+512];
	ld.shared.v4.f32 	{%f303, %f304, %f305, %f306}, [%r63+528];
	fma.rn.f32 	%f307, %f1407, %f1399, %f1415;
	fma.rn.f32 	%f308, %f1399, %f1408, %f1556;
	fma.rn.f32 	%f309, %f1409, %f1399, %f1555;
	fma.rn.f32 	%f310, %f1399, %f1410, %f1554;
	fma.rn.f32 	%f311, %f1406, %f1399, %f1553;
	fma.rn.f32 	%f312, %f1399, %f1405, %f1552;
	fma.rn.f32 	%f313, %f1404, %f1399, %f1551;
	fma.rn.f32 	%f314, %f1399, %f1403, %f1550;
	fma.rn.f32 	%f315, %f1407, %f1400, %f1549;
	fma.rn.f32 	%f316, %f1400, %f1408, %f1548;
	fma.rn.f32 	%f317, %f1409, %f1400, %f1547;
	fma.rn.f32 	%f318, %f1400, %f1410, %f1546;
	fma.rn.f32 	%f319, %f1406, %f1400, %f1545;
	fma.rn.f32 	%f320, %f1400, %f1405, %f1544;
	fma.rn.f32 	%f321, %f1404, %f1400, %f1543;
	fma.rn.f32 	%f322, %f1400, %f1403, %f1542;
	fma.rn.f32 	%f323, %f1407, %f1401, %f1541;
	fma.rn.f32 	%f324, %f1401, %f1408, %f1540;
	fma.rn.f32 	%f325, %f1409, %f1401, %f1539;
	fma.rn.f32 	%f326, %f1401, %f1410, %f1538;
	fma.rn.f32 	%f327, %f1406, %f1401, %f1537;
	fma.rn.f32 	%f328, %f1401, %f1405, %f1536;
	fma.rn.f32 	%f329, %f1404, %f1401, %f1535;
	fma.rn.f32 	%f330, %f1401, %f1403, %f1534;
	fma.rn.f32 	%f331, %f1407, %f1402, %f1533;
	fma.rn.f32 	%f332, %f1402, %f1408, %f1532;
	fma.rn.f32 	%f333, %f1409, %f1402, %f1531;
	fma.rn.f32 	%f334, %f1402, %f1410, %f1530;
	fma.rn.f32 	%f335, %f1406, %f1402, %f1529;
	fma.rn.f32 	%f336, %f1402, %f1405, %f1528;
	fma.rn.f32 	%f337, %f1404, %f1402, %f1527;
	fma.rn.f32 	%f338, %f1402, %f1403, %f1526;
	fma.rn.f32 	%f339, %f1407, %f1414, %f1525;
	fma.rn.f32 	%f340, %f1414, %f1408, %f1524;
	fma.rn.f32 	%f341, %f1409, %f1414, %f1523;
	fma.rn.f32 	%f342, %f1414, %f1410, %f1522;
	fma.rn.f32 	%f343, %f1406, %f1414, %f1521;
	fma.rn.f32 	%f344, %f1414, %f1405, %f1520;
	fma.rn.f32 	%f345, %f1404, %f1414, %f1519;
	fma.rn.f32 	%f346, %f1414, %f1403, %f1518;
	fma.rn.f32 	%f347, %f1407, %f1413, %f1517;
	fma.rn.f32 	%f348, %f1413, %f1408, %f1516;
	fma.rn.f32 	%f349, %f1409, %f1413, %f1515;
	fma.rn.f32 	%f350, %f1413, %f1410, %f1514;
	fma.rn.f32 	%f351, %f1406, %f1413, %f1513;
	fma.rn.f32 	%f352, %f1413, %f1405, %f1512;
	fma.rn.f32 	%f353, %f1404, %f1413, %f1511;
	fma.rn.f32 	%f354, %f1413, %f1403, %f1510;
	fma.rn.f32 	%f355, %f1407, %f1412, %f1509;
	fma.rn.f32 	%f356, %f1412, %f1408, %f1508;
	fma.rn.f32 	%f357, %f1409, %f1412, %f1507;
	fma.rn.f32 	%f358, %f1412, %f1410, %f1506;
	fma.rn.f32 	%f359, %f1406, %f1412, %f1505;
	fma.rn.f32 	%f360, %f1412, %f1405, %f1504;
	fma.rn.f32 	%f361, %f1404, %f1412, %f1503;
	fma.rn.f32 	%f362, %f1412, %f1403, %f1502;
	fma.rn.f32 	%f363, %f1407, %f1411, %f1501;
	fma.rn.f32 	%f364, %f1411, %f1408, %f1500;
	fma.rn.f32 	%f365, %f1409, %f1411, %f1499;
	fma.rn.f32 	%f366, %f1411, %f1410, %f1498;
	fma.rn.f32 	%f367, %f1406, %f1411, %f1497;
	fma.rn.f32 	%f368, %f1411, %f1405, %f1496;
	fma.rn.f32 	%f369, %f1404, %f1411, %f1495;
	fma.rn.f32 	%f370, %f1411, %f1403, %f1494;
	add.f32 	%f371, %f1399, 0f00000000;
	add.f32 	%f372, %f371, %f1400;
	add.f32 	%f373, %f372, %f1401;
	add.f32 	%f374, %f373, %f1402;
	add.f32 	%f375, %f374, %f1414;
	add.f32 	%f376, %f375, %f1413;
	add.f32 	%f377, %f376, %f1412;
	add.f32 	%f378, %f377, %f1411;
	add.f32 	%f379, %f1407, 0f00000000;
	add.f32 	%f380, %f379, %f1408;
	add.f32 	%f381, %f380, %f1409;
	add.f32 	%f382, %f381, %f1410;
	add.f32 	%f383, %f382, %f1406;
	add.f32 	%f384, %f383, %f1405;
	add.f32 	%f385, %f384, %f1404;
	add.f32 	%f386, %f385, %f1403;
	fma.rn.f32 	%f387, %f378, %f1407, %f1437;
	fma.rn.f32 	%f388, %f378, %f1408, %f1436;
	fma.rn.f32 	%f389, %f378, %f1409, %f1435;
	fma.rn.f32 	%f390, %f378, %f1410, %f1434;
	fma.rn.f32 	%f391, %f378, %f1405, %f1433;
	fma.rn.f32 	%f392, %f378, %f1404, %f1432;
	fma.rn.f32 	%f393, %f378, %f1403, %f1431;
	fma.rn.f32 	%f394, %f386, %f1400, %f1444;
	fma.rn.f32 	%f395, %f386, %f1401, %f1443;
	fma.rn.f32 	%f396, %f386, %f1402, %f1442;
	fma.rn.f32 	%f397, %f386, %f1414, %f1441;
	fma.rn.f32 	%f398, %f386, %f1413, %f1440;
	fma.rn.f32 	%f399, %f386, %f1412, %f1439;
	fma.rn.f32 	%f400, %f386, %f1411, %f1438;
	ld.shared.v4.f32 	{%f401, %f402, %f403, %f404}, [%r58+1024];
	ld.shared.v4.f32 	{%f405, %f406, %f407, %f408}, [%r58+1040];
	ld.shared.v4.f32 	{%f409, %f410, %f411, %f412}, [%r63+1024];
	ld.shared.v4.f32 	{%f413, %f414, %f415, %f416}, [%r63+1040];
	fma.rn.f32 	%f417, %f291, %f299, %f307;
	fma.rn.f32 	%f418, %f299, %f292, %f308;
	fma.rn.f32 	%f419, %f293, %f299, %f309;
	fma.rn.f32 	%f420, %f299, %f294, %f310;
	fma.rn.f32 	%f421, %f295, %f299, %f311;
	fma.rn.f32 	%f422, %f299, %f296, %f312;
	fma.rn.f32 	%f423, %f297, %f299, %f313;
	fma.rn.f32 	%f424, %f299, %f298, %f314;
	fma.rn.f32 	%f425, %f291, %f300, %f315;
	fma.rn.f32 	%f426, %f300, %f292, %f316;
	fma.rn.f32 	%f427, %f293, %f300, %f317;
	fma.rn.f32 	%f428, %f300, %f294, %f318;
	fma.rn.f32 	%f429, %f295, %f300, %f319;
	fma.rn.f32 	%f430, %f300, %f296, %f320;
	fma.rn.f32 	%f431, %f297, %f300, %f321;
	fma.rn.f32 	%f432, %f300, %f298, %f322;
	fma.rn.f32 	%f433, %f291, %f301, %f323;
	fma.rn.f32 	%f434, %f301, %f292, %f324;
	fma.rn.f32 	%f435, %f293, %f301, %f325;
	fma.rn.f32 	%f436, %f301, %f294, %f326;
	fma.rn.f32 	%f437, %f295, %f301, %f327;
	fma.rn.f32 	%f438, %f301, %f296, %f328;
	fma.rn.f32 	%f439, %f297, %f301, %f329;
	fma.rn.f32 	%f440, %f301, %f298, %f330;
	fma.rn.f32 	%f441, %f291, %f302, %f331;
	fma.rn.f32 	%f442, %f302, %f292, %f332;
	fma.rn.f32 	%f443, %f293, %f302, %f333;
	fma.rn.f32 	%f444, %f302, %f294, %f334;
	fma.rn.f32 	%f445, %f295, %f302, %f335;
	fma.rn.f32 	%f446, %f302, %f296, %f336;
	fma.rn.f32 	%f447, %f297, %f302, %f337;
	fma.rn.f32 	%f448, %f302, %f298, %f338;
	fma.rn.f32 	%f449, %f291, %f303, %f339;
	fma.rn.f32 	%f450, %f303, %f292, %f340;
	fma.rn.f32 	%f451, %f293, %f303, %f341;
	fma.rn.f32 	%f452, %f303, %f294, %f342;
	fma.rn.f32 	%f453, %f295, %f303, %f343;
	fma.rn.f32 	%f454, %f303, %f296, %f344;
	fma.rn.f32 	%f455, %f297, %f303, %f345;
	fma.rn.f32 	%f456, %f303, %f298, %f346;
	fma.rn.f32 	%f457, %f291, %f304, %f347;
	fma.rn.f32 	%f458, %f304, %f292, %f348;
	fma.rn.f32 	%f459, %f293, %f304, %f349;
	fma.rn.f32 	%f460, %f304, %f294, %f350;
	fma.rn.f32 	%f461, %f295, %f304, %f351;
	fma.rn.f32 	%f462, %f304, %f296, %f352;
	fma.rn.f32 	%f463, %f297, %f304, %f353;
	fma.rn.f32 	%f464, %f304, %f298, %f354;
	fma.rn.f32 	%f465, %f291, %f305, %f355;
	fma.rn.f32 	%f466, %f305, %f292, %f356;
	fma.rn.f32 	%f467, %f293, %f305, %f357;
	fma.rn.f32 	%f468, %f305, %f294, %f358;
	fma.rn.f32 	%f469, %f295, %f305, %f359;
	fma.rn.f32 	%f470, %f305, %f296, %f360;
	fma.rn.f32 	%f471, %f297, %f305, %f361;
	fma.rn.f32 	%f472, %f305, %f298, %f362;
	fma.rn.f32 	%f473, %f291, %f306, %f363;
	fma.rn.f32 	%f474, %f306, %f292, %f364;
	fma.rn.f32 	%f475, %f293, %f306, %f365;
	fma.rn.f32 	%f476, %f306, %f294, %f366;
	fma.rn.f32 	%f477, %f295, %f306, %f367;
	fma.rn.f32 	%f478, %f306, %f296, %f368;
	fma.rn.f32 	%f479, %f297, %f306, %f369;
	fma.rn.f32 	%f480, %f306, %f298, %f370;
	add.f32 	%f481, %f299, 0f00000000;
	add.f32 	%f482, %f481, %f300;
	add.f32 	%f483, %f482, %f301;
	add.f32 	%f484, %f483, %f302;
	add.f32 	%f485, %f484, %f303;
	add.f32 	%f486, %f485, %f304;
	add.f32 	%f487, %f486, %f305;
	add.f32 	%f488, %f487, %f306;
	add.f32 	%f489, %f291, 0f00000000;
	add.f32 	%f490, %f489, %f292;
	add.f32 	%f491, %f490, %f293;
	add.f32 	%f492, %f491, %f294;
	add.f32 	%f493, %f492, %f295;
	add.f32 	%f494, %f493, %f296;
	add.f32 	%f495, %f494, %f297;
	add.f32 	%f496, %f495, %f298;
	fma.rn.f32 	%f497, %f488, %f291, %f387;
	fma.rn.f32 	%f498, %f488, %f292, %f388;
	fma.rn.f32 	%f499, %f488, %f293, %f389;
	fma.rn.f32 	%f500, %f488, %f294, %f390;
	fma.rn.f32 	%f501, %f488, %f296, %f391;
	fma.rn.f32 	%f502, %f488, %f297, %f392;
	fma.rn.f32 	%f503, %f488, %f298, %f393;
	fma.rn.f32 	%f504, %f496, %f300, %f394;
	fma.rn.f32 	%f505, %f496, %f301, %f395;
	fma.rn.f32 	%f506, %f496, %f302, %f396;
	fma.rn.f32 	%f507, %f496, %f303, %f397;
	fma.rn.f32 	%f508, %f496, %f304, %f398;
	fma.rn.f32 	%f509, %f496, %f305, %f399;
	fma.rn.f32 	%f510, %f496, %f306, %f400;
	ld.shared.v4.f32 	{%f511, %f512, %f513, %f514}, [%r58+1536];
	ld.shared.v4.f32 	{%f515, %f516, %f517, %f518}, [%r58+1552];
	ld.shared.v4.f32 	{%f519, %f520, %f521, %f522}, [%r63+1536];
	ld.shared.v4.f32 	{%f523, %f524, %f525, %f526}, [%r63+1552];
	fma.rn.f32 	%f527, %f401, %f409, %f417;
	fma.rn.f32 	%f528, %f409, %f402, %f418;
	fma.rn.f32 	%f529, %f403, %f409, %f419;
	fma.rn.f32 	%f530, %f409, %f404, %f420;
	fma.rn.f32 	%f531, %f405, %f409, %f421;
	fma.rn.f32 	%f532, %f409, %f406, %f422;
	fma.rn.f32 	%f533, %f407, %f409, %f423;
	fma.rn.f32 	%f534, %f409, %f408, %f424;
	fma.rn.f32 	%f535, %f401, %f410, %f425;
	fma.rn.f32 	%f536, %f410, %f402, %f426;
	fma.rn.f32 	%f537, %f403, %f410, %f427;
	fma.rn.f32 	%f538, %f410, %f404, %f428;
	fma.rn.f32 	%f539, %f405, %f410, %f429;
	fma.rn.f32 	%f540, %f410, %f406, %f430;
	fma.rn.f32 	%f541, %f407, %f410, %f431;
	fma.rn.f32 	%f542, %f410, %f408, %f432;
	fma.rn.f32 	%f543, %f401, %f411, %f433;
	fma.rn.f32 	%f544, %f411, %f402, %f434;
	fma.rn.f32 	%f545, %f403, %f411, %f435;
	fma.rn.f32 	%f546, %f411, %f404, %f436;
	fma.rn.f32 	%f547, %f405, %f411, %f437;
	fma.rn.f32 	%f548, %f411, %f406, %f438;
	fma.rn.f32 	%f549, %f407, %f411, %f439;
	fma.rn.f32 	%f550, %f411, %f408, %f440;
	fma.rn.f32 	%f551, %f401, %f412, %f441;
	fma.rn.f32 	%f552, %f412, %f402, %f442;
	fma.rn.f32 	%f553, %f403, %f412, %f443;
	fma.rn.f32 	%f554, %f412, %f404, %f444;
	fma.rn.f32 	%f555, %f405, %f412, %f445;
	fma.rn.f32 	%f556, %f412, %f406, %f446;
	fma.rn.f32 	%f557, %f407, %f412, %f447;
	fma.rn.f32 	%f558, %f412, %f408, %f448;
	fma.rn.f32 	%f559, %f401, %f413, %f449;
	fma.rn.f32 	%f560, %f413, %f402, %f450;
	fma.rn.f32 	%f561, %f403, %f413, %f451;
	fma.rn.f32 	%f562, %f413, %f404, %f452;
	fma.rn.f32 	%f563, %f405, %f413, %f453;
	fma.rn.f32 	%f564, %f413, %f406, %f454;
	fma.rn.f32 	%f565, %f407, %f413, %f455;
	fma.rn.f32 	%f566, %f413, %f408, %f456;
	fma.rn.f32 	%f567, %f401, %f414, %f457;
	fma.rn.f32 	%f568, %f414, %f402, %f458;
	fma.rn.f32 	%f569, %f403, %f414, %f459;
	fma.rn.f32 	%f570, %f414, %f404, %f460;
	fma.rn.f32 	%f571, %f405, %f414, %f461;
	fma.rn.f32 	%f572, %f414, %f406, %f462;
	fma.rn.f32 	%f573, %f407, %f414, %f463;
	fma.rn.f32 	%f574, %f414, %f408, %f464;
	fma.rn.f32 	%f575, %f401, %f415, %f465;
	fma.rn.f32 	%f576, %f415, %f402, %f466;
	fma.rn.f32 	%f577, %f403, %f415, %f467;
	fma.rn.f32 	%f578, %f415, %f404, %f468;
	fma.rn.f32 	%f579, %f405, %f415, %f469;
	fma.rn.f32 	%f580, %f415, %f406, %f470;
	fma.rn.f32 	%f581, %f407, %f415, %f471;
	fma.rn.f32 	%f582, %f415, %f408, %f472;
	fma.rn.f32 	%f583, %f401, %f416, %f473;
	fma.rn.f32 	%f584, %f416, %f402, %f474;
	fma.rn.f32 	%f585, %f403, %f416, %f475;
	fma.rn.f32 	%f586, %f416, %f404, %f476;
	fma.rn.f32 	%f587, %f405, %f416, %f477;
	fma.rn.f32 	%f588, %f416, %f406, %f478;
	fma.rn.f32 	%f589, %f407, %f416, %f479;
	fma.rn.f32 	%f590, %f416, %f408, %f480;
	add.f32 	%f591, %f409, 0f00000000;
	add.f32 	%f592, %f591, %f410;
	add.f32 	%f593, %f592, %f411;
	add.f32 	%f594, %f593, %f412;
	add.f32 	%f595, %f594, %f413;
	add.f32 	%f596, %f595, %f414;
	add.f32 	%f597, %f596, %f415;
	add.f32 	%f598, %f597, %f416;
	add.f32 	%f599, %f401, 0f00000000;
	add.f32 	%f600, %f599, %f402;
	add.f32 	%f601, %f600, %f403;
	add.f32 	%f602, %f601, %f404;
	add.f32 	%f603, %f602, %f405;
	add.f32 	%f604, %f603, %f406;
	add.f32 	%f605, %f604, %f407;
	add.f32 	%f606, %f605, %f408;
	fma.rn.f32 	%f607, %f598, %f401, %f497;
	fma.rn.f32 	%f608, %f598, %f402, %f498;
	fma.rn.f32 	%f609, %f598, %f403, %f499;
	fma.rn.f32 	%f610, %f598, %f404, %f500;
	fma.rn.f32 	%f611, %f598, %f406, %f501;
	fma.rn.f32 	%f612, %f598, %f407, %f502;
	fma.rn.f32 	%f613, %f598, %f408, %f503;
	fma.rn.f32 	%f614, %f606, %f410, %f504;
	fma.rn.f32 	%f615, %f606, %f411, %f505;
	fma.rn.f32 	%f616, %f606, %f412, %f506;
	fma.rn.f32 	%f617, %f606, %f413, %f507;
	fma.rn.f32 	%f618, %f606, %f414, %f508;
	fma.rn.f32 	%f619, %f606, %f415, %f509;
	fma.rn.f32 	%f620, %f606, %f416, %f510;
	ld.shared.v4.f32 	{%f621, %f622, %f623, %f624}, [%r58+2048];
	ld.shared.v4.f32 	{%f625, %f626, %f627, %f628}, [%r58+2064];
	ld.shared.v4.f32 	{%f629, %f630, %f631, %f632}, [%r63+2048];
	ld.shared.v4.f32 	{%f633, %f634, %f635, %f636}, [%r63+2064];
	fma.rn.f32 	%f637, %f511, %f519, %f527;
	fma.rn.f32 	%f638, %f519, %f512, %f528;
	fma.rn.f32 	%f639, %f513, %f519, %f529;
	fma.rn.f32 	%f640, %f519, %f514, %f530;
	fma.rn.f32 	%f641, %f515, %f519, %f531;
	fma.rn.f32 	%f642, %f519, %f516, %f532;
	fma.rn.f32 	%f643, %f517, %f519, %f533;
	fma.rn.f32 	%f644, %f519, %f518, %f534;
	fma.rn.f32 	%f645, %f511, %f520, %f535;
	fma.rn.f32 	%f646, %f520, %f512, %f536;
	fma.rn.f32 	%f647, %f513, %f520, %f537;
	fma.rn.f32 	%f648, %f520, %f514, %f538;
	fma.rn.f32 	%f649, %f515, %f520, %f539;
	fma.rn.f32 	%f650, %f520, %f516, %f540;
	fma.rn.f32 	%f651, %f517, %f520, %f541;
	fma.rn.f32 	%f652, %f520, %f518, %f542;
	fma.rn.f32 	%f653, %f511, %f521, %f543;
	fma.rn.f32 	%f654, %f521, %f512, %f544;
	fma.rn.f32 	%f655, %f513, %f521, %f545;
	fma.rn.f32 	%f656, %f521, %f514, %f546;
	fma.rn.f32 	%f657, %f515, %f521, %f547;
	fma.rn.f32 	%f658, %f521, %f516, %f548;
	fma.rn.f32 	%f659, %f517, %f521, %f549;
	fma.rn.f32 	%f660, %f521, %f518, %f550;
	fma.rn.f32 	%f661, %f511, %f522, %f551;
	fma.rn.f32 	%f662, %f522, %f512, %f552;
	fma.rn.f32 	%f663, %f513, %f522, %f553;
	fma.rn.f32 	%f664, %f522, %f514, %f554;
	fma.rn.f32 	%f665, %f515, %f522, %f555;
	fma.rn.f32 	%f666, %f522, %f516, %f556;
	fma.rn.f32 	%f667, %f517, %f522, %f557;
	fma.rn.f32 	%f668, %f522, %f518, %f558;
	fma.rn.f32 	%f669, %f511, %f523, %f559;
	fma.rn.f32 	%f670, %f523, %f512, %f560;
	fma.rn.f32 	%f671, %f513, %f523, %f561;
	fma.rn.f32 	%f672, %f523, %f514, %f562;
	fma.rn.f32 	%f673, %f515, %f523, %f563;
	fma.rn.f32 	%f674, %f523, %f516, %f564;
	fma.rn.f32 	%f675, %f517, %f523, %f565;
	fma.rn.f32 	%f676, %f523, %f518, %f566;
	fma.rn.f32 	%f677, %f511, %f524, %f567;
	fma.rn.f32 	%f678, %f524, %f512, %f568;
	fma.rn.f32 	%f679, %f513, %f524, %f569;
	fma.rn.f32 	%f680, %f524, %f514, %f570;
	fma.rn.f32 	%f681, %f515, %f524, %f571;
	fma.rn.f32 	%f682, %f524, %f516, %f572;
	fma.rn.f32 	%f683, %f517, %f524, %f573;
	fma.rn.f32 	%f684, %f524, %f518, %f574;
	fma.rn.f32 	%f685, %f511, %f525, %f575;
	fma.rn.f32 	%f686, %f525, %f512, %f576;
	fma.rn.f32 	%f687, %f513, %f525, %f577;
	fma.rn.f32 	%f688, %f525, %f514, %f578;
	fma.rn.f32 	%f689, %f515, %f525, %f579;
	fma.rn.f32 	%f690, %f525, %f516, %f580;
	fma.rn.f32 	%f691, %f517, %f525, %f581;
	fma.rn.f32 	%f692, %f525, %f518, %f582;
	fma.rn.f32 	%f693, %f511, %f526, %f583;
	fma.rn.f32 	%f694, %f526, %f512, %f584;
	fma.rn.f32 	%f695, %f513, %f526, %f585;
	fma.rn.f32 	%f696, %f526, %f514, %f586;
	fma.rn.f32 	%f697, %f515, %f526, %f587;
	fma.rn.f32 	%f698, %f526, %f516, %f588;
	fma.rn.f32 	%f699, %f517, %f526, %f589;
	fma.rn.f32 	%f700, %f526, %f518, %f590;
	add.f32 	%f701, %f519, 0f00000000;
	add.f32 	%f702, %f701, %f520;
	add.f32 	%f703, %f702, %f521;
	add.f32 	%f704, %f703, %f522;
	add.f32 	%f705, %f704, %f523;
	add.f32 	%f706, %f705, %f524;
	add.f32 	%f707, %f706, %f525;
	add.f32 	%f708, %f707, %f526;
	add.f32 	%f709, %f511, 0f00000000;
	add.f32 	%f710, %f709, %f512;
	add.f32 	%f711, %f710, %f513;
	add.f32 	%f712, %f711, %f514;
	add.f32 	%f713, %f712, %f515;
	add.f32 	%f714, %f713, %f516;
	add.f32 	%f715, %f714, %f517;
	add.f32 	%f716, %f715, %f518;
	fma.rn.f32 	%f717, %f708, %f511, %f607;
	fma.rn.f32 	%f718, %f708, %f512, %f608;
	fma.rn.f32 	%f719, %f708, %f513, %f609;
	fma.rn.f32 	%f720, %f708, %f514, %f610;
	fma.rn.f32 	%f721, %f708, %f516, %f611;
	fma.rn.f32 	%f722, %f708, %f517, %f612;
	fma.rn.f32 	%f723, %f708, %f518, %f613;
	fma.rn.f32 	%f724, %f716, %f520, %f614;
	fma.rn.f32 	%f725, %f716, %f521, %f615;
	fma.rn.f32 	%f726, %f716, %f522, %f616;
	fma.rn.f32 	%f727, %f716, %f523, %f617;
	fma.rn.f32 	%f728, %f716, %f524, %f618;
	fma.rn.f32 	%f729, %f716, %f525, %f619;
	fma.rn.f32 	%f730, %f716, %f526, %f620;
	ld.shared.v4.f32 	{%f731, %f732, %f733, %f734}, [%r58+2560];
	ld.shared.v4.f32 	{%f735, %f736, %f737, %f738}, [%r58+2576];
	ld.shared.v4.f32 	{%f739, %f740, %f741, %f742}, [%r63+2560];
	ld.shared.v4.f32 	{%f743, %f744, %f745, %f746}, [%r63+2576];
	fma.rn.f32 	%f747, %f621, %f629, %f637;
	fma.rn.f32 	%f748, %f629, %f622, %f638;
	fma.rn.f32 	%f749, %f623, %f629, %f639;
	fma.rn.f32 	%f750, %f629, %f624, %f640;
	fma.rn.f32 	%f751, %f625, %f629, %f641;
	fma.rn.f32 	%f752, %f629, %f626, %f642;
	fma.rn.f32 	%f753, %f627, %f629, %f643;
	fma.rn.f32 	%f754, %f629, %f628, %f644;
	fma.rn.f32 	%f755, %f621, %f630, %f645;
	fma.rn.f32 	%f756, %f630, %f622, %f646;
	fma.rn.f32 	%f757, %f623, %f630, %f647;
	fma.rn.f32 	%f758, %f630, %f624, %f648;
	fma.rn.f32 	%f759, %f625, %f630, %f649;
	fma.rn.f32 	%f760, %f630, %f626, %f650;
	fma.rn.f32 	%f761, %f627, %f630, %f651;
	fma.rn.f32 	%f762, %f630, %f628, %f652;
	fma.rn.f32 	%f763, %f621, %f631, %f653;
	fma.rn.f32 	%f764, %f631, %f622, %f654;
	fma.rn.f32 	%f765, %f623, %f631, %f655;
	fma.rn.f32 	%f766, %f631, %f624, %f656;
	fma.rn.f32 	%f767, %f625, %f631, %f657;
	fma.rn.f32 	%f768, %f631, %f626, %f658;
	fma.rn.f32 	%f769, %f627, %f631, %f659;
	fma.rn.f32 	%f770, %f631, %f628, %f660;
	fma.rn.f32 	%f771, %f621, %f632, %f661;
	fma.rn.f32 	%f772, %f632, %f622, %f662;
	fma.rn.f32 	%f773, %f623, %f632, %f663;
	fma.rn.f32 	%f774, %f632, %f624, %f664;
	fma.rn.f32 	%f775, %f625, %f632, %f665;
	fma.rn.f32 	%f776, %f632, %f626, %f666;
	fma.rn.f32 	%f777, %f627, %f632, %f667;
	fma.rn.f32 	%f778, %f632, %f628, %f668;
	fma.rn.f32 	%f779, %f621, %f633, %f669;
	fma.rn.f32 	%f780, %f633, %f622, %f670;
	fma.rn.f32 	%f781, %f623, %f633, %f671;
	fma.rn.f32 	%f782, %f633, %f624, %f672;
	fma.rn.f32 	%f783, %f625, %f633, %f673;
	fma.rn.f32 	%f784, %f633, %f626, %f674;
	fma.rn.f32 	%f785, %f627, %f633, %f675;
	fma.rn.f32 	%f786, %f633, %f628, %f676;
	fma.rn.f32 	%f787, %f621, %f634, %f677;
	fma.rn.f32 	%f788, %f634, %f622, %f678;
	fma.rn.f32 	%f789, %f623, %f634, %f679;
	fma.rn.f32 	%f790, %f634, %f624, %f680;
	fma.rn.f32 	%f791, %f625, %f634, %f681;
	fma.rn.f32 	%f792, %f634, %f626, %f682;
	fma.rn.f32 	%f793, %f627, %f634, %f683;
	fma.rn.f32 	%f794, %f634, %f628, %f684;
	fma.rn.f32 	%f795, %f621, %f635, %f685;
	fma.rn.f32 	%f796, %f635, %f622, %f686;
	fma.rn.f32 	%f797, %f623, %f635, %f687;
	fma.rn.f32 	%f798, %f635, %f624, %f688;
	fma.rn.f32 	%f799, %f625, %f635, %f689;
	fma.rn.f32 	%f800, %f635, %f626, %f690;
	fma.rn.f32 	%f801, %f627, %f635, %f691;
	fma.rn.f32 	%f802, %f635, %f628, %f692;
	fma.rn.f32 	%f803, %f621, %f636, %f693;
	fma.rn.f32 	%f804, %f636, %f622, %f694;
	fma.rn.f32 	%f805, %f623, %f636, %f695;
	fma.rn.f32 	%f806, %f636, %f624, %f696;
	fma.rn.f32 	%f807, %f625, %f636, %f697;
	fma.rn.f32 	%f808, %f636, %f626, %f698;
	fma.rn.f32 	%f809, %f627, %f636, %f699;
	fma.rn.f32 	%f810, %f636, %f628, %f700;
	add.f32 	%f811, %f629, 0f00000000;
	add.f32 	%f812, %f811, %f630;
	add.f32 	%f813, %f812, %f631;
	add.f32 	%f814, %f813, %f632;
	add.f32 	%f815, %f814, %f633;
	add.f32 	%f816, %f815, %f634;
	add.f32 	%f817, %f816, %f635;
	add.f32 	%f818, %f817, %f636;
	add.f32 	%f819, %f621, 0f00000000;
	add.f32 	%f820, %f819, %f622;
	add.f32 	%f821, %f820, %f623;
	add.f32 	%f822, %f821, %f624;
	add.f32 	%f823, %f822, %f625;
	add.f32 	%f824, %f823, %f626;
	add.f32 	%f825, %f824, %f627;
	add.f32 	%f826, %f825, %f628;
	fma.rn.f32 	%f827, %f818, %f621, %f717;
	fma.rn.f32 	%f828, %f818, %f622, %f718;
	fma.rn.f32 	%f829, %f818, %f623, %f719;
	fma.rn.f32 	%f830, %f818, %f624, %f720;
	fma.rn.f32 	%f831, %f818, %f626, %f721;
	fma.rn.f32 	%f832, %f818, %f627, %f722;
	fma.rn.f32 	%f833, %f818, %f628, %f723;
	fma.rn.f32 	%f834, %f826, %f630, %f724;
	fma.rn.f32 	%f835, %f826, %f631, %f725;
	fma.rn.f32 	%f836, %f826, %f632, %f726;
	fma.rn.f32 	%f837, %f826, %f633, %f727;
	fma.rn.f32 	%f838, %f826, %f634, %f728;
	fma.rn.f32 	%f839, %f826, %f635, %f729;
	fma.rn.f32 	%f840, %f826, %f636, %f730;
	ld.shared.v4.f32 	{%f841, %f842, %f843, %f844}, [%r58+3072];
	ld.shared.v4.f32 	{%f845, %f846, %f847, %f848}, [%r58+3088];
	ld.shared.v4.f32 	{%f849, %f850, %f851, %f852}, [%r63+3072];
	ld.shared.v4.f32 	{%f853, %f854, %f855, %f856}, [%r63+3088];
	fma.rn.f32 	%f857, %f731, %f739, %f747;
	fma.rn.f32 	%f858, %f739, %f732, %f748;
	fma.rn.f32 	%f859, %f733, %f739, %f749;
	fma.rn.f32 	%f860, %f739, %f734, %f750;
	fma.rn.f32 	%f861, %f735, %f739, %f751;
	fma.rn.f32 	%f862, %f739, %f736, %f752;
	fma.rn.f32 	%f863, %f737, %f739, %f753;
	fma.rn.f32 	%f864, %f739, %f738, %f754;
	fma.rn.f32 	%f865, %f731, %f740, %f755;
	fma.rn.f32 	%f866, %f740, %f732, %f756;
	fma.rn.f32 	%f867, %f733, %f740, %f757;
	fma.rn.f32 	%f868, %f740, %f734, %f758;
	fma.rn.f32 	%f869, %f735, %f740, %f759;
	fma.rn.f32 	%f870, %f740, %f736, %f760;
	fma.rn.f32 	%f871, %f737, %f740, %f761;
	fma.rn.f32 	%f872, %f740, %f738, %f762;
	fma.rn.f32 	%f873, %f731, %f741, %f763;
	fma.rn.f32 	%f874, %f741, %f732, %f764;
	fma.rn.f32 	%f875, %f733, %f741, %f765;
	fma.rn.f32 	%f876, %f741, %f734, %f766;
	fma.rn.f32 	%f877, %f735, %f741, %f767;
	fma.rn.f32 	%f878, %f741, %f736, %f768;
	fma.rn.f32 	%f879, %f737, %f741, %f769;
	fma.rn.f32 	%f880, %f741, %f738, %f770;
	fma.rn.f32 	%f881, %f731, %f742, %f771;
	fma.rn.f32 	%f882, %f742, %f732, %f772;
	fma.rn.f32 	%f883, %f733, %f742, %f773;
	fma.rn.f32 	%f884, %f742, %f734, %f774;
	fma.rn.f32 	%f885, %f735, %f742, %f775;
	fma.rn.f32 	%f886, %f742, %f736, %f776;
	fma.rn.f32 	%f887, %f737, %f742, %f777;
	fma.rn.f32 	%f888, %f742, %f738, %f778;
	fma.rn.f32 	%f889, %f731, %f743, %f779;
	fma.rn.f32 	%f890, %f743, %f732, %f780;
	fma.rn.f32 	%f891, %f733, %f743, %f781;
	fma.rn.f32 	%f892, %f743, %f734, %f782;
	fma.rn.f32 	%f893, %f735, %f743, %f783;
	fma.rn.f32 	%f894, %f743, %f736, %f784;
	fma.rn.f32 	%f895, %f737, %f743, %f785;
	fma.rn.f32 	%f896, %f743, %f738, %f786;
	fma.rn.f32 	%f897, %f731, %f744, %f787;
	fma.rn.f32 	%f898, %f744, %f732, %f788;
	fma.rn.f32 	%f899, %f733, %f744, %f789;
	fma.rn.f32 	%f900, %f744, %f734, %f790;
	fma.rn.f32 	%f901, %f735, %f744, %f791;
	fma.rn.f32 	%f902, %f744, %f736, %f792;
	fma.rn.f32 	%f903, %f737, %f744, %f793;
	fma.rn.f32 	%f904, %f744, %f738, %f794;
	fma.rn.f32 	%f905, %f731, %f745, %f795;
	fma.rn.f32 	%f906, %f745, %f732, %f796;
	fma.rn.f32 	%f907, %f733, %f745, %f797;
	fma.rn.f32 	%f908, %f745, %f734, %f798;
	fma.rn.f32 	%f909, %f735, %f745, %f799;
	fma.rn.f32 	%f910, %f745, %f736, %f800;
	fma.rn.f32 	%f911, %f737, %f745, %f801;
	fma.rn.f32 	%f912, %f745, %f738, %f802;
	fma.rn.f32 	%f913, %f731, %f746, %f803;
	fma.rn.f32 	%f914, %f746, %f732, %f804;
	fma.rn.f32 	%f915, %f733, %f746, %f805;
	fma.rn.f32 	%f916, %f746, %f734, %f806;
	fma.rn.f32 	%f917, %f735, %f746, %f807;
	fma.rn.f32 	%f918, %f746, %f736, %f808;
	fma.rn.f32 	%f919, %f737, %f746, %f809;
	fma.rn.f32 	%f920, %f746, %f738, %f810;
	add.f32 	%f921, %f739, 0f00000000;
	add.f32 	%f922, %f921, %f740;
	add.f32 	%f923, %f922, %f741;
	add.f32 	%f924, %f923, %f742;
	add.f32 	%f925, %f924, %f743;
	add.f32 	%f926, %f925, %f744;
	add.f32 	%f927, %f926, %f745;
	add.f32 	%f928, %f927, %f746;
	add.f32 	%f929, %f731, 0f00000000;
	add.f32 	%f930, %f929, %f732;
	add.f32 	%f931, %f930, %f733;
	add.f32 	%f932, %f931, %f734;
	add.f32 	%f933, %f932, %f735;
	add.f32 	%f934, %f933, %f736;
	add.f32 	%f935, %f934, %f737;
	add.f32 	%f936, %f935, %f738;
	fma.rn.f32 	%f937, %f928, %f731, %f827;
	fma.rn.f32 	%f938, %f928, %f732, %f828;
	fma.rn.f32 	%f939, %f928, %f733, %f829;
	fma.rn.f32 	%f940, %f928, %f734, %f830;
	fma.rn.f32 	%f941, %f928, %f736, %f831;
	fma.rn.f32 	%f942, %f928, %f737, %f832;
	fma.rn.f32 	%f943, %f928, %f738, %f833;
	fma.rn.f32 	%f944, %f936, %f740, %f834;
	fma.rn.f32 	%f945, %f936, %f741, %f835;
	fma.rn.f32 	%f946, %f936, %f742, %f836;
	fma.rn.f32 	%f947, %f936, %f743, %f837;
	fma.rn.f32 	%f948, %f936, %f744, %f838;
	fma.rn.f32 	%f949, %f936, %f745, %f839;
	fma.rn.f32 	%f950, %f936, %f746, %f840;
	ld.shared.v4.f32 	{%f951, %f952, %f953, %f954}, [%r58+3584];
	ld.shared.v4.f32 	{%f955, %f956, %f957, %f958}, [%r58+3600];
	ld.shared.v4.f32 	{%f959, %f960, %f961, %f962}, [%r63+3584];
	ld.shared.v4.f32 	{%f963, %f964, %f965, %f966}, [%r63+3600];
	fma.rn.f32 	%f967, %f841, %f849, %f857;
	fma.rn.f32 	%f968, %f849, %f842, %f858;
	fma.rn.f32 	%f969, %f843, %f849, %f859;
	fma.rn.f32 	%f970, %f849, %f844, %f860;
	fma.rn.f32 	%f971, %f845, %f849, %f861;
	fma.rn.f32 	%f972, %f849, %f846, %f862;
	fma.rn.f32 	%f973, %f847, %f849, %f863;
	fma.rn.f32 	%f974, %f849, %f848, %f864;
	fma.rn.f32 	%f975, %f841, %f850, %f865;
	fma.rn.f32 	%f976, %f850, %f842, %f866;
	fma.rn.f32 	%f977, %f843, %f850, %f867;
	fma.rn.f32 	%f978, %f850, %f844, %f868;
	fma.rn.f32 	%f979, %f845, %f850, %f869;
	fma.rn.f32 	%f980, %f850, %f846, %f870;
	fma.rn.f32 	%f981, %f847, %f850, %f871;
	fma.rn.f32 	%f982, %f850, %f848, %f872;
	fma.rn.f32 	%f983, %f841, %f851, %f873;
	fma.rn.f32 	%f984, %f851, %f842, %f874;
	fma.rn.f32 	%f985, %f843, %f851, %f875;
	fma.rn.f32 	%f986, %f851, %f844, %f876;
	fma.rn.f32 	%f987, %f845, %f851, %f877;
	fma.rn.f32 	%f988, %f851, %f846, %f878;
	fma.rn.f32 	%f989, %f847, %f851, %f879;
	fma.rn.f32 	%f990, %f851, %f848, %f880;
	fma.rn.f32 	%f991, %f841, %f852, %f881;
	fma.rn.f32 	%f992, %f852, %f842, %f882;
	fma.rn.f32 	%f993, %f843, %f852, %f883;
	fma.rn.f32 	%f994, %f852, %f844, %f884;
	fma.rn.f32 	%f995, %f845, %f852, %f885;
	fma.rn.f32 	%f996, %f852, %f846, %f886;
	fma.rn.f32 	%f997, %f847, %f852, %f887;
	fma.rn.f32 	%f998, %f852, %f848, %f888;
	fma.rn.f32 	%f999, %f841, %f853, %f889;
	fma.rn.f32 	%f1000, %f853, %f842, %f890;
	fma.rn.f32 	%f1001, %f843, %f853, %f891;
	fma.rn.f32 	%f1002, %f853, %f844, %f892;
	fma.rn.f32 	%f1003, %f845, %f853, %f893;
	fma.rn.f32 	%f1004, %f853, %f846, %f894;
	fma.rn.f32 	%f1005, %f847, %f853, %f895;
	fma.rn.f32 	%f1006, %f853, %f848, %f896;
	fma.rn.f32 	%f1007, %f841, %f854, %f897;
	fma.rn.f32 	%f1008, %f854, %f842, %f898;
	fma.rn.f32 	%f1009, %f843, %f854, %f899;
	fma.rn.f32 	%f1010, %f854, %f844, %f900;
	fma.rn.f32 	%f1011, %f845, %f854, %f901;
	fma.rn.f32 	%f1012, %f854, %f846, %f902;
	fma.rn.f32 	%f1013, %f847, %f854, %f903;
	fma.rn.f32 	%f1014, %f854, %f848, %f904;
	fma.rn.f32 	%f1015, %f841, %f855, %f905;
	fma.rn.f32 	%f1016, %f855, %f842, %f906;
	fma.rn.f32 	%f1017, %f843, %f855, %f907;
	fma.rn.f32 	%f1018, %f855, %f844, %f908;
	fma.rn.f32 	%f1019, %f845, %f855, %f909;
	fma.rn.f32 	%f1020, %f855, %f846, %f910;
	fma.rn.f32 	%f1021, %f847, %f855, %f911;
	fma.rn.f32 	%f1022, %f855, %f848, %f912;
	fma.rn.f32 	%f1023, %f841, %f856, %f913;
	fma.rn.f32 	%f1024, %f856, %f842, %f914;
	fma.rn.f32 	%f1025, %f843, %f856, %f915;
	fma.rn.f32 	%f1026, %f856, %f844, %f916;
	fma.rn.f32 	%f1027, %f845, %f856, %f917;
	fma.rn.f32 	%f1028, %f856, %f846, %f918;
	fma.rn.f32 	%f1029, %f847, %f856, %f919;
	fma.rn.f32 	%f1030, %f856, %f848, %f920;
	add.f32 	%f1031, %f849, 0f00000000;
	add.f32 	%f1032, %f1031, %f850;
	add.f32 	%f1033, %f1032, %f851;
	add.f32 	%f1034, %f1033, %f852;
	add.f32 	%f1035, %f1034, %f853;
	add.f32 	%f1036, %f1035, %f854;
	add.f32 	%f1037, %f1036, %f855;
	add.f32 	%f1038, %f1037, %f856;
	add.f32 	%f1039, %f841, 0f00000000;
	add.f32 	%f1040, %f1039, %f842;
	add.f32 	%f1041, %f1040, %f843;
	add.f32 	%f1042, %f1041, %f844;
	add.f32 	%f1043, %f1042, %f845;
	add.f32 	%f1044, %f1043, %f846;
	add.f32 	%f1045, %f1044, %f847;
	add.f32 	%f1046, %f1045, %f848;
	fma.rn.f32 	%f1047, %f1038, %f841, %f937;
	fma.rn.f32 	%f1048, %f1038, %f842, %f938;
	fma.rn.f32 	%f1049, %f1038, %f843, %f939;
	fma.rn.f32 	%f1050, %f1038, %f844, %f940;
	fma.rn.f32 	%f1051, %f1038, %f846, %f941;
	fma.rn.f32 	%f1052, %f1038, %f847, %f942;
	fma.rn.f32 	%f1053, %f1038, %f848, %f943;
	fma.rn.f32 	%f1054, %f1046, %f850, %f944;
	fma.rn.f32 	%f1055, %f1046, %f851, %f945;
	fma.rn.f32 	%f1056, %f1046, %f852, %f946;
	fma.rn.f32 	%f1057, %f1046, %f853, %f947;
	fma.rn.f32 	%f1058, %f1046, %f854, %f948;
	fma.rn.f32 	%f1059, %f1046, %f855, %f949;
	fma.rn.f32 	%f1060, %f1046, %f856, %f950;
	fma.rn.f32 	%f1415, %f951, %f959, %f967;
	fma.rn.f32 	%f1556, %f959, %f952, %f968;
	fma.rn.f32 	%f1555, %f953, %f959, %f969;
	fma.rn.f32 	%f1554, %f959, %f954, %f970;
	fma.rn.f32 	%f1553, %f955, %f959, %f971;
	fma.rn.f32 	%f1552, %f959, %f956, %f972;
	fma.rn.f32 	%f1551, %f957, %f959, %f973;
	fma.rn.f32 	%f1550, %f959, %f958, %f974;
	fma.rn.f32 	%f1549, %f951, %f960, %f975;
	fma.rn.f32 	%f1548, %f960, %f952, %f976;
	fma.rn.f32 	%f1547, %f953, %f960, %f977;
	fma.rn.f32 	%f1546, %f960, %f954, %f978;
	fma.rn.f32 	%f1545, %f955, %f960, %f979;
	fma.rn.f32 	%f1544, %f960, %f956, %f980;
	fma.rn.f32 	%f1543, %f957, %f960, %f981;
	fma.rn.f32 	%f1542, %f960, %f958, %f982;
	fma.rn.f32 	%f1541, %f951, %f961, %f983;
	fma.rn.f32 	%f1540, %f961, %f952, %f984;
	fma.rn.f32 	%f1539, %f953, %f961, %f985;
	fma.rn.f32 	%f1538, %f961, %f954, %f986;
	fma.rn.f32 	%f1537, %f955, %f961, %f987;
	fma.rn.f32 	%f1536, %f961, %f956, %f988;
	fma.rn.f32 	%f1535, %f957, %f961, %f989;
	fma.rn.f32 	%f1534, %f961, %f958, %f990;
	fma.rn.f32 	%f1533, %f951, %f962, %f991;
	fma.rn.f32 	%f1532, %f962, %f952, %f992;
	fma.rn.f32 	%f1531, %f953, %f962, %f993;
	fma.rn.f32 	%f1530, %f962, %f954, %f994;
	fma.rn.f32 	%f1529, %f955, %f962, %f995;
	fma.rn.f32 	%f1528, %f962, %f956, %f996;
	fma.rn.f32 	%f1527, %f957, %f962, %f997;
	fma.rn.f32 	%f1526, %f962, %f958, %f998;
	fma.rn.f32 	%f1525, %f951, %f963, %f999;
	fma.rn.f32 	%f1524, %f963, %f952, %f1000;
	fma.rn.f32 	%f1523, %f953, %f963, %f1001;
	fma.rn.f32 	%f1522, %f963, %f954, %f1002;
	fma.rn.f32 	%f1521, %f955, %f963, %f1003;
	fma.rn.f32 	%f1520, %f963, %f956, %f1004;
	fma.rn.f32 	%f1519, %f957, %f963, %f1005;
	fma.rn.f32 	%f1518, %f963, %f958, %f1006;
	fma.rn.f32 	%f1517, %f951, %f964, %f1007;
	fma.rn.f32 	%f1516, %f964, %f952, %f1008;
	fma.rn.f32 	%f1515, %f953, %f964, %f1009;
	fma.rn.f32 	%f1514, %f964, %f954, %f1010;
	fma.rn.f32 	%f1513, %f955, %f964, %f1011;
	fma.rn.f32 	%f1512, %f964, %f956, %f1012;
	fma.rn.f32 	%f1511, %f957, %f964, %f1013;
	fma.rn.f32 	%f1510, %f964, %f958, %f1014;
	fma.rn.f32 	%f1509, %f951, %f965, %f1015;
	fma.rn.f32 	%f1508, %f965, %f952, %f1016;
	fma.rn.f32 	%f1507, %f953, %f965, %f1017;
	fma.rn.f32 	%f1506, %f965, %f954, %f1018;
	fma.rn.f32 	%f1505, %f955, %f965, %f1019;
	fma.rn.f32 	%f1504, %f965, %f956, %f1020;
	fma.rn.f32 	%f1503, %f957, %f965, %f1021;
	fma.rn.f32 	%f1502, %f965, %f958, %f1022;
	fma.rn.f32 	%f1501, %f951, %f966, %f1023;
	fma.rn.f32 	%f1500, %f966, %f952, %f1024;
	fma.rn.f32 	%f1499, %f953, %f966, %f1025;
	fma.rn.f32 	%f1498, %f966, %f954, %f1026;
	fma.rn.f32 	%f1497, %f955, %f966, %f1027;
	fma.rn.f32 	%f1496, %f966, %f956, %f1028;
	fma.rn.f32 	%f1495, %f957, %f966, %f1029;
	fma.rn.f32 	%f1494, %f966, %f958, %f1030;
	add.f32 	%f1061, %f959, 0f00000000;
	add.f32 	%f1062, %f1061, %f960;
	add.f32 	%f1063, %f1062, %f961;
	add.f32 	%f1064, %f1063, %f962;
	add.f32 	%f1065, %f1064, %f963;
	add.f32 	%f1066, %f1065, %f964;
	add.f32 	%f1067, %f1066, %f965;
	add.f32 	%f1068, %f1067, %f966;
	add.f32 	%f1069, %f951, 0f00000000;
	add.f32 	%f1070, %f1069, %f952;
	add.f32 	%f1071, %f1070, %f953;
	add.f32 	%f1072, %f1071, %f954;
	add.f32 	%f1073, %f1072, %f955;
	add.f32 	%f1074, %f1073, %f956;
	add.f32 	%f1075, %f1074, %f957;
	add.f32 	%f1076, %f1075, %f958;
	fma.rn.f32 	%f1437, %f1068, %f951, %f1047;
	fma.rn.f32 	%f1436, %f1068, %f952, %f1048;
	fma.rn.f32 	%f1435, %f1068, %f953, %f1049;
	fma.rn.f32 	%f1434, %f1068, %f954, %f1050;
	fma.rn.f32 	%f1433, %f1068, %f956, %f1051;
	fma.rn.f32 	%f1432, %f1068, %f957, %f1052;
	fma.rn.f32 	%f1431, %f1068, %f958, %f1053;
	fma.rn.f32 	%f1444, %f1076, %f960, %f1054;
	fma.rn.f32 	%f1443, %f1076, %f961, %f1055;
	fma.rn.f32 	%f1442, %f1076, %f962, %f1056;
	fma.rn.f32 	%f1441, %f1076, %f963, %f1057;
	fma.rn.f32 	%f1440, %f1076, %f964, %f1058;
	fma.rn.f32 	%f1439, %f1076, %f965, %f1059;
	fma.rn.f32 	%f1438, %f1076, %f966, %f1060;
	shl.b32 	%r64, %r110, 2;
	not.b32 	%r65, %r64;
	and.b32  	%r66, %r65, 4096;
	mov.u32 	%r67, _ZZ20ft_sgemm_huge_threadiiiPfS_S_ffE8shared_B;
	add.s32 	%r112, %r67, %r66;
	mov.u32 	%r68, _ZZ20ft_sgemm_huge_threadiiiPfS_S_ffE8shared_A;
	add.s32 	%r113, %r68, %r66;
	shl.b32 	%r69, %r52, 4;
	add.s32 	%r70, %r112, %r69;
	st.shared.v4.f32 	[%r70], {%f287, %f288, %f289, %f290};
	shl.b32 	%r71, %r52, 9;
	and.b32  	%r72, %r71, 512;
	or.b32  	%r73, %r72, %r55;
	shl.b32 	%r74, %r73, 2;
	add.s32 	%r75, %r113, %r74;
	st.shared.f32 	[%r75], %f283;
	st.shared.f32 	[%r75+512], %f284;
	st.shared.f32 	[%r75+1024], %f285;
	st.shared.f32 	[%r75+1536], %f286;
	bar.sync 	0;
	and.b32  	%r76, %r111, 248;
	setp.ne.s32 	%p2, %r76, 0;
	@%p2 bra 	$L__BB0_4;
	sub.f32 	%f1077, %f1444, %f1549;
	sub.f32 	%f1078, %f1077, %f1548;
	sub.f32 	%f1079, %f1078, %f1547;
	sub.f32 	%f1080, %f1079, %f1546;
	sub.f32 	%f1081, %f1080, %f1545;
	sub.f32 	%f1082, %f1081, %f1544;
	sub.f32 	%f1083, %f1082, %f1543;
	sub.f32 	%f1084, %f1083, %f1542;
	sub.f32 	%f1085, %f1443, %f1541;
	sub.f32 	%f1086, %f1085, %f1540;
	sub.f32 	%f1087, %f1086, %f1539;
	sub.f32 	%f1088, %f1087, %f1538;
	sub.f32 	%f1089, %f1088, %f1537;
	sub.f32 	%f1090, %f1089, %f1536;
	sub.f32 	%f1091, %f1090, %f1535;
	sub.f32 	%f1092, %f1091, %f1534;
	sub.f32 	%f1093, %f1442, %f1533;
	sub.f32 	%f1094, %f1093, %f1532;
	sub.f32 	%f1095, %f1094, %f1531;
	sub.f32 	%f1096, %f1095, %f1530;
	sub.f32 	%f1097, %f1096, %f1529;
	sub.f32 	%f1098, %f1097, %f1528;
	sub.f32 	%f1099, %f1098, %f1527;
	sub.f32 	%f1100, %f1099, %f1526;
	sub.f32 	%f1101, %f1441, %f1525;
	sub.f32 	%f1102, %f1101, %f1524;
	sub.f32 	%f1103, %f1102, %f1523;
	sub.f32 	%f1104, %f1103, %f1522;
	sub.f32 	%f1105, %f1104, %f1521;
	sub.f32 	%f1106, %f1105, %f1520;
	sub.f32 	%f1107, %f1106, %f1519;
	sub.f32 	%f1108, %f1107, %f1518;
	sub.f32 	%f1109, %f1440, %f1517;
	sub.f32 	%f1110, %f1109, %f1516;
	sub.f32 	%f1111, %f1110, %f1515;
	sub.f32 	%f1112, %f1111, %f1514;
	sub.f32 	%f1113, %f1112, %f1513;
	sub.f32 	%f1114, %f1113, %f1512;
	sub.f32 	%f1115, %f1114, %f1511;
	sub.f32 	%f1116, %f1115, %f1510;
	sub.f32 	%f1117, %f1439, %f1509;
	sub.f32 	%f1118, %f1117, %f1508;
	sub.f32 	%f1119, %f1118, %f1507;
	sub.f32 	%f1120, %f1119, %f1506;
	sub.f32 	%f1121, %f1120, %f1505;
	sub.f32 	%f1122, %f1121, %f1504;
	sub.f32 	%f1123, %f1122, %f1503;
	sub.f32 	%f1124, %f1123, %f1502;
	sub.f32 	%f1125, %f1438, %f1501;
	sub.f32 	%f1126, %f1125, %f1500;
	sub.f32 	%f1127, %f1126, %f1499;
	sub.f32 	%f1128, %f1127, %f1498;
	sub.f32 	%f1129, %f1128, %f1497;
	sub.f32 	%f1130, %f1129, %f1496;
	sub.f32 	%f1131, %f1130, %f1495;
	sub.f32 	%f1132, %f1131, %f1494;
	sub.f32 	%f1133, %f1437, %f1415;
	sub.f32 	%f1134, %f1436, %f1556;
	sub.f32 	%f1135, %f1435, %f1555;
	sub.f32 	%f1136, %f1434, %f1554;
	sub.f32 	%f1137, %f1133, %f1549;
	sub.f32 	%f1138, %f1134, %f1548;
	sub.f32 	%f1139, %f1135, %f1547;
	sub.f32 	%f1140, %f1136, %f1546;
	sub.f32 	%f1141, %f1137, %f1541;
	sub.f32 	%f1142, %f1138, %f1540;
	sub.f32 	%f1143, %f1139, %f1539;
	sub.f32 	%f1144, %f1140, %f1538;
	sub.f32 	%f1145, %f1141, %f1533;
	sub.f32 	%f1146, %f1142, %f1532;
	sub.f32 	%f1147, %f1143, %f1531;
	sub.f32 	%f1148, %f1144, %f1530;
	sub.f32 	%f1149, %f1145, %f1525;
	sub.f32 	%f1150, %f1146, %f1524;
	sub.f32 	%f1151, %f1147, %f1523;
	sub.f32 	%f1152, %f1148, %f1522;
	sub.f32 	%f1153, %f1149, %f1517;
	sub.f32 	%f1154, %f1150, %f1516;
	sub.f32 	%f1155, %f1151, %f1515;
	sub.f32 	%f1156, %f1152, %f1514;
	sub.f32 	%f1157, %f1153, %f1509;
	sub.f32 	%f1158, %f1154, %f1508;
	sub.f32 	%f1159, %f1155, %f1507;
	sub.f32 	%f1160, %f1156, %f1506;
	sub.f32 	%f1161, %f1157, %f1501;
	sub.f32 	%f1162, %f1158, %f1500;
	sub.f32 	%f1163, %f1159, %f1499;
	sub.f32 	%f1164, %f1160, %f1498;
	sub.f32 	%f1165, %f1433, %f1552;
	sub.f32 	%f1166, %f1432, %f1551;
	sub.f32 	%f1167, %f1431, %f1550;
	sub.f32 	%f1168, %f1165, %f1544;
	sub.f32 	%f1169, %f1166, %f1543;
	sub.f32 	%f1170, %f1167, %f1542;
	sub.f32 	%f1171, %f1168, %f1536;
	sub.f32 	%f1172, %f1169, %f1535;
	sub.f32 	%f1173, %f1170, %f1534;
	sub.f32 	%f1174, %f1171, %f1528;
	sub.f32 	%f1175, %f1172, %f1527;
	sub.f32 	%f1176, %f1173, %f1526;
	sub.f32 	%f1177, %f1174, %f1520;
	sub.f32 	%f1178, %f1175, %f1519;
	sub.f32 	%f1179, %f1176, %f1518;
	sub.f32 	%f1180, %f1177, %f1512;
	sub.f32 	%f1181, %f1178, %f1511;
	sub.f32 	%f1182, %f1179, %f1510;
	sub.f32 	%f1183, %f1180, %f1504;
	sub.f32 	%f1184, %f1181, %f1503;
	sub.f32 	%f1185, %f1182, %f1502;
	sub.f32 	%f1186, %f1183, %f1496;
	sub.f32 	%f1187, %f1184, %f1495;
	sub.f32 	%f1188, %f1185, %f1494;
	add.f32 	%f1189, %f1161, 0f00000000;
	add.f32 	%f1190, %f1162, %f1189;
	add.f32 	%f1191, %f1163, %f1190;
	add.f32 	%f1192, %f1164, %f1191;
	add.f32 	%f1193, %f1192, 0f3F800000;
	add.f32 	%f1194, %f1186, %f1193;
	add.f32 	%f1195, %f1187, %f1194;
	add.f32 	%f1196, %f1188, %f1195;
	add.f32 	%f1197, %f1196, 0f3F800000;
	add.f32 	%f1198, %f1084, %f1197;
	add.f32 	%f1199, %f1092, %f1198;
	add.f32 	%f1200, %f1100, %f1199;
	add.f32 	%f1201, %f1108, %f1200;
	add.f32 	%f1202, %f1116, %f1201;
	add.f32 	%f1203, %f1124, %f1202;
	add.f32 	%f1204, %f1132, %f1203;
	add.f32 	%f1415, %f1415, %f1204;
$L__BB0_4:
	ld.param.u32 	%r109, [_Z20ft_sgemm_huge_threadiiiPfS_S_ff_param_2];
	ld.param.u32 	%r107, [_Z20ft_sgemm_huge_threadiiiPfS_S_ff_param_1];
	add.s32 	%r78, %r112, %r57;
	ld.shared.v4.f32 	{%f1407, %f1408, %f1409, %f1410}, [%r78];
	ld.shared.v4.f32 	{%f1406, %f1405, %f1404, %f1403}, [%r78+16];
	add.s32 	%r80, %r113, %r62;
	ld.shared.v4.f32 	{%f1399, %f1400, %f1401, %f1402}, [%r80];
	ld.shared.v4.f32 	{%f1414, %f1413, %f1412, %f1411}, [%r80+16];
	add.s32 	%r111, %r111, 8;
	add.s32 	%r110, %r110, 1024;
	add.s64 	%rd66, %rd66, 32;
	shl.b32 	%r81, %r107, 3;
	mul.wide.s32 	%rd31, %r81, 4;
	add.s64 	%rd65, %rd65, %rd31;
	setp.lt.s32 	%p3, %r111, %r109;
	@%p3 bra 	$L__BB0_2;
$L__BB0_5:
	ld.param.f32 	%f1398, [_Z20ft_sgemm_huge_threadiiiPfS_S_ff_param_7];
	ld.param.f32 	%f1397, [_Z20ft_sgemm_huge_threadiiiPfS_S_ff_param_6];
	ld.param.u64 	%rd64, [_Z20ft_sgemm_huge_threadiiiPfS_S_ff_param_5];
	ld.param.u32 	%r108, [_Z20ft_sgemm_huge_threadiiiPfS_S_ff_param_1];
	cvta.to.global.u64 	%rd32, %rd64;
	mov.u32 	%r82, %tid.x;
	shl.b32 	%r83, %r82, 1;
	and.b32  	%r84, %r83, 56;
	shr.u32 	%r85, %r82, 1;
	and.b32  	%r86, %r85, 64;
	or.b32  	%r87, %r84, %r86;
	mov.u32 	%r88, %ctaid.x;
	shl.b32 	%r89, %r88, 7;
	or.b32  	%r90, %r87, %r89;
	cvt.s64.s32 	%rd33, %r90;
	and.b32  	%r91, %r82, 96;
	shl.b32 	%r92, %r82, 3;
	and.b32  	%r93, %r92, 24;
	or.b32  	%r94, %r91, %r93;
	mov.u32 	%r95, %ctaid.y;
	shl.b32 	%r96, %r95, 7;
	or.b32  	%r97, %r94, %r96;
	mul.lo.s32 	%r98, %r97, %r108;
	cvt.s64.s32 	%rd34, %r98;
	add.s64 	%rd35, %rd34, %rd33;
	shl.b64 	%rd36, %rd35, 2;
	add.s64 	%rd37, %rd32, %rd36;
	ld.global.v4.f32 	{%f1205, %f1206, %f1207, %f1208}, [%rd37];
	mul.wide.s32 	%rd38, %r90, 4;
	add.s64 	%rd39, %rd32, %rd38;
	mul.wide.s32 	%rd40, %r98, 4;
	add.s64 	%rd41, %rd39, %rd40;
	ld.global.v4.f32 	{%f1209, %f1210, %f1211, %f1212}, [%rd41+16];
	add.s32 	%r99, %r98, %r108;
	mul.wide.s32 	%rd42, %r99, 4;
	add.s64 	%rd43, %rd39, %rd42;
	ld.global.v4.f32 	{%f1213, %f1214, %f1215, %f1216}, [%rd43];
	mul.wide.s32 	%rd44, %r108, 4;
	add.s64 	%rd45, %rd41, %rd44;
	ld.global.v4.f32 	{%f1217, %f1218, %f1219, %f1220}, [%rd45+16];
	add.s32 	%r100, %r99, %r108;
	mul.wide.s32 	%rd46, %r100, 4;
	add.s64 	%rd47, %rd39, %rd46;
	ld.global.v4.f32 	{%f1221, %f1222, %f1223, %f1224}, [%rd47];
	add.s64 	%rd48, %rd45, %rd44;
	ld.global.v4.f32 	{%f1225, %f1226, %f1227, %f1228}, [%rd48+16];
	add.s32 	%r101, %r100, %r108;
	mul.wide.s32 	%rd49, %r101, 4;
	add.s64 	%rd50, %rd39, %rd49;
	ld.global.v4.f32 	{%f1229, %f1230, %f1231, %f1232}, [%rd50];
	add.s64 	%rd51, %rd48, %rd44;
	ld.global.v4.f32 	{%f1233, %f1234, %f1235, %f1236}, [%rd51+16];
	add.s32 	%r102, %r101, %r108;
	mul.wide.s32 	%rd52, %r102, 4;
	add.s64 	%rd53, %rd39, %rd52;
	ld.global.v4.f32 	{%f1237, %f1238, %f1239, %f1240}, [%rd53];
	add.s64 	%rd54, %rd51, %rd44;
	ld.global.v4.f32 	{%f1241, %f1242, %f1243, %f1244}, [%rd54+16];
	add.s32 	%r103, %r102, %r108;
	mul.wide.s32 	%rd55, %r103, 4;
	add.s64 	%rd56, %rd39, %rd55;
	ld.global.v4.f32 	{%f1245, %f1246, %f1247, %f1248}, [%rd56];
	add.s64 	%rd57, %rd54, %rd44;
	ld.global.v4.f32 	{%f1249, %f1250, %f1251, %f1252}, [%rd57+16];
	add.s32 	%r104, %r103, %r108;
	mul.wide.s32 	%rd58, %r104, 4;
	add.s64 	%rd59, %rd39, %rd58;
	ld.global.v4.f32 	{%f1253, %f1254, %f1255, %f1256}, [%rd59];
	add.s64 	%rd60, %rd57, %rd44;
	ld.global.v4.f32 	{%f1257, %f1258, %f1259, %f1260}, [%rd60+16];
	add.s32 	%r105, %r104, %r108;
	mul.wide.s32 	%rd61, %r105, 4;
	add.s64 	%rd62, %rd39, %rd61;
	ld.global.v4.f32 	{%f1261, %f1262, %f1263, %f1264}, [%rd62];
	add.s64 	%rd63, %rd60, %rd44;
	ld.global.v4.f32 	{%f1265, %f1266, %f1267, %f1268}, [%rd63+16];
	mul.f32 	%f1269, %f1398, %f1205;
	fma.rn.f32 	%f1270, %f1397, %f1415, %f1269;
	mul.f32 	%f1271, %f1398, %f1206;
	fma.rn.f32 	%f1272, %f1397, %f1556, %f1271;
	mul.f32 	%f1273, %f1398, %f1207;
	fma.rn.f32 	%f1274, %f1397, %f1555, %f1273;
	mul.f32 	%f1275, %f1398, %f1208;
	fma.rn.f32 	%f1276, %f1397, %f1554, %f1275;
	mul.f32 	%f1277, %f1398, %f1209;
	fma.rn.f32 	%f1278, %f1397, %f1553, %f1277;
	mul.f32 	%f1279, %f1398, %f1210;
	fma.rn.f32 	%f1280, %f1397, %f1552, %f1279;
	mul.f32 	%f1281, %f1398, %f1211;
	fma.rn.f32 	%f1282, %f1397, %f1551, %f1281;
	mul.f32 	%f1283, %f1398, %f1212;
	fma.rn.f32 	%f1284, %f1397, %f1550, %f1283;
	mul.f32 	%f1285, %f1398, %f1213;
	fma.rn.f32 	%f1286, %f1397, %f1549, %f1285;
	mul.f32 	%f1287, %f1398, %f1214;
	fma.rn.f32 	%f1288, %f1397, %f1548, %f1287;
	mul.f32 	%f1289, %f1398, %f1215;
	fma.rn.f32 	%f1290, %f1397, %f1547, %f1289;
	mul.f32 	%f1291, %f1398, %f1216;
	fma.rn.f32 	%f1292, %f1397, %f1546, %f1291;
	mul.f32 	%f1293, %f1398, %f1217;
	fma.rn.f32 	%f1294, %f1397, %f1545, %f1293;
	mul.f32 	%f1295, %f1398, %f1218;
	fma.rn.f32 	%f1296, %f1397, %f1544, %f1295;
	mul.f32 	%f1297, %f1398, %f1219;
	fma.rn.f32 	%f1298, %f1397, %f1543, %f1297;
	mul.f32 	%f1299, %f1398, %f1220;
	fma.rn.f32 	%f1300, %f1397, %f1542, %f1299;
	mul.f32 	%f1301, %f1398, %f1221;
	fma.rn.f32 	%f1302, %f1397, %f1541, %f1301;
	mul.f32 	%f1303, %f1398, %f1222;
	fma.rn.f32 	%f1304, %f1397, %f1540, %f1303;
	mul.f32 	%f1305, %f1398, %f1223;
	fma.rn.f32 	%f1306, %f1397, %f1539, %f1305;
	mul.f32 	%f1307, %f1398, %f1224;
	fma.rn.f32 	%f1308, %f1397, %f1538, %f1307;
	mul.f32 	%f1309, %f1398, %f1225;
	fma.rn.f32 	%f1310, %f1397, %f1537, %f1309;
	mul.f32 	%f1311, %f1398, %f1226;
	fma.rn.f32 	%f1312, %f1397, %f1536, %f1311;
	mul.f32 	%f1313, %f1398, %f1227;
	fma.rn.f32 	%f1314, %f1397, %f1535, %f1313;
	mul.f32 	%f1315, %f1398, %f1228;
	fma.rn.f32 	%f1316, %f1397, %f1534, %f1315;
	mul.f32 	%f1317, %f1398, %f1229;
	fma.rn.f32 	%f1318, %f1397, %f1533, %f1317;
	mul.f32 	%f1319, %f1398, %f1230;
	fma.rn.f32 	%f1320, %f1397, %f1532, %f1319;
	mul.f32 	%f1321, %f1398, %f1231;
	fma.rn.f32 	%f1322, %f1397, %f1531, %f1321;
	mul.f32 	%f1323, %f1398, %f1232;
	fma.rn.f32 	%f1324, %f1397, %f1530, %f1323;
	mul.f32 	%f1325, %f1398, %f1233;
	fma.rn.f32 	%f1326, %f1397, %f1529, %f1325;
	mul.f32 	%f1327, %f1398, %f1234;
	fma.rn.f32 	%f1328, %f1397, %f1528, %f1327;
	mul.f32 	%f1329, %f1398, %f1235;
	fma.rn.f32 	%f1330, %f1397, %f1527, %f1329;
	mul.f32 	%f1331, %f1398, %f1236;
	fma.rn.f32 	%f1332, %f1397, %f1526, %f1331;
	mul.f32 	%f1333, %f1398, %f1237;
	fma.rn.f32 	%f1334, %f1397, %f1525, %f1333;
	mul.f32 	%f1335, %f1398, %f1238;
	fma.rn.f32 	%f1336, %f1397, %f1524, %f1335;
	mul.f32 	%f1337, %f1398, %f1239;
	fma.rn.f32 	%f1338, %f1397, %f1523, %f1337;
	mul.f32 	%f1339, %f1398, %f1240;
	fma.rn.f32 	%f1340, %f1397, %f1522, %f1339;
	mul.f32 	%f1341, %f1398, %f1241;
	fma.rn.f32 	%f1342, %f1397, %f1521, %f1341;
	mul.f32 	%f1343, %f1398, %f1242;
	fma.rn.f32 	%f1344, %f1397, %f1520, %f1343;
	mul.f32 	%f1345, %f1398, %f1243;
	fma.rn.f32 	%f1346, %f1397, %f1519, %f1345;
	mul.f32 	%f1347, %f1398, %f1244;
	fma.rn.f32 	%f1348, %f1397, %f1518, %f1347;
	mul.f32 	%f1349, %f1398, %f1245;
	fma.rn.f32 	%f1350, %f1397, %f1517, %f1349;
	mul.f32 	%f1351, %f1398, %f1246;
	fma.rn.f32 	%f1352, %f1397, %f1516, %f1351;
	mul.f32 	%f1353, %f1398, %f1247;
	fma.rn.f32 	%f1354, %f1397, %f1515, %f1353;
	mul.f32 	%f1355, %f1398, %f1248;
	fma.rn.f32 	%f1356, %f1397, %f1514, %f1355;
	mul.f32 	%f1357, %f1398, %f1249;
	fma.rn.f32 	%f1358, %f1397, %f1513, %f1357;
	mul.f32 	%f1359, %f1398, %f1250;
	fma.rn.f32 	%f1360, %f1397, %f1512, %f1359;
	mul.f32 	%f1361, %f1398, %f1251;
	fma.rn.f32 	%f1362, %f1397, %f1511, %f1361;
	mul.f32 	%f1363, %f1398, %f1252;
	fma.rn.f32 	%f1364, %f1397, %f1510, %f1363;
	mul.f32 	%f1365, %f1398, %f1253;
	fma.rn.f32 	%f1366, %f1397, %f1509, %f1365;
	mul.f32 	%f1367, %f1398, %f1254;
	fma.rn.f32 	%f1368, %f1397, %f1508, %f1367;
	mul.f32 	%f1369, %f1398, %f1255;
	fma.rn.f32 	%f1370, %f1397, %f1507, %f1369;
	mul.f32 	%f1371, %f1398, %f1256;
	fma.rn.f32 	%f1372, %f1397, %f1506, %f1371;
	mul.f32 	%f1373, %f1398, %f1257;
	fma.rn.f32 	%f1374, %f1397, %f1505, %f1373;
	mul.f32 	%f1375, %f1398, %f1258;
	fma.rn.f32 	%f1376, %f1397, %f1504, %f1375;
	mul.f32 	%f1377, %f1398, %f1259;
	fma.rn.f32 	%f1378, %f1397, %f1503, %f1377;
	mul.f32 	%f1379, %f1398, %f1260;
	fma.rn.f32 	%f1380, %f1397, %f1502, %f1379;
	mul.f32 	%f1381, %f1398, %f1261;
	fma.rn.f32 	%f1382, %f1397, %f1501, %f1381;
	mul.f32 	%f1383, %f1398, %f1262;
	fma.rn.f32 	%f1384, %f1397, %f1500, %f1383;
	mul.f32 	%f1385, %f1398, %f1263;
	fma.rn.f32 	%f1386, %f1397, %f1499, %f1385;
	mul.f32 	%f1387, %f1398, %f1264;
	fma.rn.f32 	%f1388, %f1397, %f1498, %f1387;
	mul.f32 	%f1389, %f1398, %f1265;
	fma.rn.f32 	%f1390, %f1397, %f1497, %f1389;
	mul.f32 	%f1391, %f1398, %f1266;
	fma.rn.f32 	%f1392, %f1397, %f1496, %f1391;
	mul.f32 	%f1393, %f1398, %f1267;
	fma.rn.f32 	%f1394, %f1397, %f1495, %f1393;
	mul.f32 	%f1395, %f1398, %f1268;
	fma.rn.f32 	%f1396, %f1397, %f1494, %f1395;
	st.global.v4.f32 	[%rd37], {%f1270, %f1272, %f1274, %f1276};
	st.global.v4.f32 	[%rd41+16], {%f1278, %f1280, %f1282, %f1284};
	st.global.v4.f32 	[%rd43], {%f1286, %f1288, %f1290, %f1292};
	st.global.v4.f32 	[%rd45+16], {%f1294, %f1296, %f1298, %f1300};
	st.global.v4.f32 	[%rd47], {%f1302, %f1304, %f1306, %f1308};
	st.global.v4.f32 	[%rd48+16], {%f1310, %f1312, %f1314, %f1316};
	st.global.v4.f32 	[%rd50], {%f1318, %f1320, %f1322, %f1324};
	st.global.v4.f32 	[%rd51+16], {%f1326, %f1328, %f1330, %f1332};
	st.global.v4.f32 	[%rd53], {%f1334, %f1336, %f1338, %f1340};
	st.global.v4.f32 	[%rd54+16], {%f1342, %f1344, %f1346, %f1348};
	st.global.v4.f32 	[%rd56], {%f1350, %f1352, %f1354, %f1356};
	st.global.v4.f32 	[%rd57+16], {%f1358, %f1360, %f1362, %f1364};
	st.global.v4.f32 	[%rd59], {%f1366, %f1368, %f1370, %f1372};
	st.global.v4.f32 	[%rd60+16], {%f1374, %f1376, %f1378, %f1380};
	st.global.v4.f32 	[%rd62], {%f1382, %f1384, %f1386, %f1388};
	st.global.v4.f32 	[%rd63+16], {%f1390, %f1392, %f1394, %f1396};
	ret;

}


// ===== COMPILED SASS (sm_100) =====

	.target	sm_100

	.elftype	@"ET_EXEC"


//--------------------- .note.nv.tkinfo           --------------------------
	.section	.note.nv.tkinfo,"",@"SHT_NOTE"
	.sectionflags	@"SHF_NOTE_NV_TKINFO"
	.tkinfo
        /*0018*/ 	.word	0x00000002
        /*0030*/ 	.string	""
        /*0030*/ 	.string	"ptxas"
        /*0030*/ 	.string	"Cuda compilation tools, release 13.0, V13.0.88"
        /*0030*/ 	.string	"Build cuda_13.0.r13.0/compiler.36424714_0"
        /*0030*/ 	.string	"-arch sm_100 -m 64 "



//--------------------- .note.nv.cuinfo           --------------------------
	.section	.note.nv.cuinfo,"",@"SHT_NOTE"
	.sectionflags	@"SHF_NOTE_NV_CUINFO"
        /*0018*/ 	.short	0x0002
        /*001a*/ 	.short	0x0064
        /*001c*/ 	.short	0x0082
	.zero		2


//--------------------- .nv.info                  --------------------------
	.section	.nv.info,"",@"SHT_CUDA_INFO"
	.align	4


	//----- nvinfo : EIATTR_REGCOUNT
	.align		4
        /*0000*/ 	.byte	0x04, 0x2f
        /*0002*/ 	.short	(.L_1 - .L_0)
	.align		4
.L_0:
        /*0004*/ 	.word	index@(_Z20ft_sgemm_huge_threadiiiPfS_S_ff)
        /*0008*/ 	.word	0x0000008d


	//----- nvinfo : EIATTR_FRAME_SIZE
	.align		4
.L_1:
        /*000c*/ 	.byte	0x04, 0x11
        /*000e*/ 	.short	(.L_3 - .L_2)
	.align		4
.L_2:
        /*0010*/ 	.word	index@(_Z20ft_sgemm_huge_threadiiiPfS_S_ff)
        /*0014*/ 	.word	0x00000000


	//----- nvinfo : EIATTR_MIN_STACK_SIZE
	.align		4
.L_3:
        /*0018*/ 	.byte	0x04, 0x12
        /*001a*/ 	.short	(.L_5 - .L_4)
	.align		4
.L_4:
        /*001c*/ 	.word	index@(_Z20ft_sgemm_huge_threadiiiPfS_S_ff)
        /*0020*/ 	.word	0x00000000
.L_5:


//--------------------- .nv.compat                --------------------------
	.section	.nv.compat,"",@"SHT_CUDA_COMPAT_INFO"
	.align	4
        /*0000*/ 	.byte	0x02, 0x09, 0x00, 0x00, 0x02, 0x02, 0x01, 0x00, 0x02, 0x05, 0x05, 0x00, 0x03, 0x07, 0x01, 0x01
        /*0010*/ 	.byte	0x02, 0x03, 0x00, 0x00, 0x02, 0x06, 0x01, 0x00, 0x04, 0x0b, 0x08, 0x00, 0x09, 0x00, 0x00, 0x00
        /*0020*/ 	.byte	0x00, 0x00, 0x00, 0x00


//--------------------- .nv.info._Z20ft_sgemm_huge_threadiiiPfS_S_ff --------------------------
	.section	.nv.info._Z20ft_sgemm_huge_threadiiiPfS_S_ff,"",@"SHT_CUDA_INFO"
	.sectionflags	@""
	.align	4


	//----- nvinfo : EIATTR_CUDA_API_VERSION
	.align		4
        /*0000*/ 	.byte	0x04, 0x37
        /*0002*/ 	.short	(.L_7 - .L_6)
.L_6:
        /*0004*/ 	.word	0x00000082


	//----- nvinfo : EIATTR_KPARAM_INFO
	.align		4
.L_7:
        /*0008*/ 	.byte	0x04, 0x17
        /*000a*/ 	.short	(.L_9 - .L_8)
.L_8:
        /*000c*/ 	.word	0x00000000
        /*0010*/ 	.short	0x0007
        /*0012*/ 	.short	0x002c
        /*0014*/ 	.byte	0x00, 0xf0, 0x11, 0x00


	//----- nvinfo : EIATTR_KPARAM_INFO
	.align		4
.L_9:
        /*0018*/ 	.byte	0x04, 0x17
        /*001a*/ 	.short	(.L_11 - .L_10)
.L_10:
        /*001c*/ 	.word	0x00000000
        /*0020*/ 	.short	0x0006
        /*0022*/ 	.short	0x0028
        /*0024*/ 	.byte	0x00, 0xf0, 0x11, 0x00


	//----- nvinfo : EIATTR_KPARAM_INFO
	.align		4
.L_11:
        /*0028*/ 	.byte	0x04, 0x17
        /*002a*/ 	.short	(.L_13 - .L_12)
.L_12:
        /*002c*/ 	.word	0x00000000
        /*0030*/ 	.short	0x0005
        /*0032*/ 	.short	0x0020
        /*0034*/ 	.byte	0x00, 0xf5, 0x21, 0x00


	//----- nvinfo : EIATTR_KPARAM_INFO
	.align		4
.L_13:
        /*0038*/ 	.byte	0x04, 0x17
        /*003a*/ 	.short	(.L_15 - .L_14)
.L_14:
        /*003c*/ 	.word	0x00000000
        /*0040*/ 	.short	0x0004
        /*0042*/ 	.short	0x0018
        /*0044*/ 	.byte	0x00, 0xf5, 0x21, 0x00


	//----- nvinfo : EIATTR_KPARAM_INFO
	.align		4
.L_15:
        /*0048*/ 	.byte	0x04, 0x17
        /*004a*/ 	.short	(.L_17 - .L_16)
.L_16:
        /*004c*/ 	.word	0x00000000
        /*0050*/ 	.short	0x0003
        /*0052*/ 	.short	0x0010
        /*0054*/ 	.byte	0x00, 0xf5, 0x21, 0x00


	//----- nvinfo : EIATTR_KPARAM_INFO
	.align		4
.L_17:
        /*0058*/ 	.byte	0x04, 0x17
        /*005a*/ 	.short	(.L_19 - .L_18)
.L_18:
        /*005c*/ 	.word	0x00000000
        /*0060*/ 	.short	0x0002
        /*0062*/ 	.short	0x0008
        /*0064*/ 	.byte	0x00, 0xf0, 0x11, 0x00


	//----- nvinfo : EIATTR_KPARAM_INFO
	.align		4
.L_19:
        /*0068*/ 	.byte	0x04, 0x17
        /*006a*/ 	.short	(.L_21 - .L_20)
.L_20:
        /*006c*/ 	.word	0x00000000
        /*0070*/ 	.short	0x0001
        /*0072*/ 	.short	0x0004
        /*0074*/ 	.byte	0x00, 0xf0, 0x11, 0x00


	//----- nvinfo : EIATTR_KPARAM_INFO
	.align		4
.L_21:
        /*0078*/ 	.byte	0x04, 0x17
        /*007a*/ 	.short	(.L_23 - .L_22)
.L_22:
        /*007c*/ 	.word	0x00000000
        /*0080*/ 	.short	0x0000
        /*0082*/ 	.short	0x0000
        /*0084*/ 	.byte	0x00, 0xf0, 0x11, 0x00


	//----- nvinfo : EIATTR_SPARSE_MMA_MASK
	.align		4
.L_23:
        /*0088*/ 	.byte	0x03, 0x50
        /*008a*/ 	.short	0x0000


	//----- nvinfo : EIATTR_MAXREG_COUNT
	.align		4
        /*008c*/ 	.byte	0x03, 0x1b
        /*008e*/ 	.short	0x00ff


	//----- nvinfo : EIATTR_NUM_BARRIERS
	.align		4
        /*0090*/ 	.byte	0x02, 0x4c
        /*0092*/ 	.byte	0x01
	.zero		1


	//----- nvinfo : EIATTR_MERCURY_ISA_VERSION
	.align		4
        /*0094*/ 	.byte	0x03, 0x5f
        /*0096*/ 	.short	0x0101


	//----- nvinfo : EIATTR_VRC_CTA_INIT_COUNT
	.align		4
        /*0098*/ 	.byte	0x02, 0x4a
	.zero		1
	.zero		1


	//----- nvinfo : EIATTR_EXIT_INSTR_OFFSETS
	.align		4
        /*009c*/ 	.byte	0x04, 0x1c
        /*009e*/ 	.short	(.L_25 - .L_24)


	//   ....[0]....
.L_24:
        /*00a0*/ 	.word	0x00005180


	//----- nvinfo : EIATTR_MAX_THREADS
	.align		4
.L_25:
        /*00a4*/ 	.byte	0x04, 0x05
        /*00a6*/ 	.short	(.L_27 - .L_26)
.L_26:
        /*00a8*/ 	.word	0x00000100
        /*00ac*/ 	.word	0x00000001
        /*00b0*/ 	.word	0x00000001


	//----- nvinfo : EIATTR_CBANK_PARAM_SIZE
	.align		4
.L_27:
        /*00b4*/ 	.byte	0x03, 0x19
        /*00b6*/ 	.short	0x0030


	//----- nvinfo : EIATTR_PARAM_CBANK
	.align		4
        /*00b8*/ 	.byte	0x04, 0x0a
        /*00ba*/ 	.short	(.L_29 - .L_28)
	.align		4
.L_28:
        /*00bc*/ 	.word	index@(.nv.constant0._Z20ft_sgemm_huge_threadiiiPfS_S_ff)
        /*00c0*/ 	.short	0x0380
        /*00c2*/ 	.short	0x0030


	//----- nvinfo : EIATTR_SW_WAR
	.align		4
.L_29:
        /*00c4*/ 	.byte	0x04, 0x36
        /*00c6*/ 	.short	(.L_31 - .L_30)
.L_30:
        /*00c8*/ 	.word	0x00000008
.L_31:


//--------------------- .nv.callgraph             --------------------------
	.section	.nv.callgraph,"",@"SHT_CUDA_CALLGRAPH"
	.align	4
	.sectionentsize	8
	.align		4
        /*0000*/ 	.word	0x00000000
	.align		4
        /*0004*/ 	.word	0xffffffff
	.align		4
        /*0008*/ 	.word	0x00000000
	.align		4
        /*000c*/ 	.word	0xfffffffe
	.align		4
        /*0010*/ 	.word	0x00000000
	.align		4
        /*0014*/ 	.word	0xfffffffd
	.align		4
        /*0018*/ 	.word	0x00000000
	.align		4
        /*001c*/ 	.word	0xfffffffc


//--------------------- .text._Z20ft_sgemm_huge_threadiiiPfS_S_ff --------------------------
	.section	.text._Z20ft_sgemm_huge_threadiiiPfS_S_ff,"ax",@progbits
	.align	128
        .global         _Z20ft_sgemm_huge_threadiiiPfS_S_ff
        .type           _Z20ft_sgemm_huge_threadiiiPfS_S_ff,@function
        .size           _Z20ft_sgemm_huge_threadiiiPfS_S_ff,(.L_x_4 - _Z20ft_sgemm_huge_threadiiiPfS_S_ff)
        .other          _Z20ft_sgemm_huge_threadiiiPfS_S_ff,@"STO_CUDA_ENTRY STV_DEFAULT"
_Z20ft_sgemm_huge_threadiiiPfS_S_ff:
.text._Z20ft_sgemm_huge_threadiiiPfS_S_ff:
[----:B------:R-:W-:Y:S01]  /*0000*/  LDC R1, c[0x0][0x37c] ;  /* 0x0000df00ff017b82 */ /* 0x000fe20000000800 */
[----:B------:R-:W0:Y:S07]  /*0010*/  S2R R19, SR_TID.X ;  /* 0x0000000000137919 */ /* 0x000e2e0000002100 */
[----:B------:R-:W1:Y:S01]  /*0020*/  S2UR UR4, SR_CTAID.Y ;  /* 0x00000000000479c3 */ /* 0x000e620000002600 */
[----:B------:R-:W2:Y:S01]  /*0030*/  LDCU.128 UR12, c[0x0][0x390] ;  /* 0x00007200ff0c77ac */ /* 0x000ea20008000c00 */
[----:B------:R-:W3:Y:S01]  /*0040*/  S2R R2, SR_CTAID.X ;  /* 0x0000000000027919 */ /* 0x000ee20000002500 */
[----:B------:R-:W4:Y:S05]  /*0050*/  LDCU.64 UR10, c[0x0][0x358] ;  /* 0x00006b00ff0a77ac */ /* 0x000f2a0008000a00 */
[----:B------:R-:W5:Y:S01]  /*0060*/  LDC R23, c[0x0][0x384] ;  /* 0x0000e100ff177b82 */ /* 0x000f620000000800 */
[----:B-1----:R-:W-:Y:S01]  /*0070*/  USHF.L.U32 UR4, UR4, 0x7, URZ ;  /* 0x0000000704047899 */ /* 0x002fe200080006ff */
[----:B0-----:R-:W-:-:S02]  /*0080*/  SHF.R.U32.HI R0, RZ, 0x5, R19 ;  /* 0x00000005ff007819 */ /* 0x001fc40000011613 */
[----:B------:R-:W-:Y:S02]  /*0090*/  SHF.L.U32 R3, R19, 0x2, RZ ;  /* 0x0000000213037819 */ /* 0x000fe400000006ff */
[----:B---3--:R-:W-:Y:S01]  /*00a0*/  SHF.L.U32 R2, R2, 0x7, RZ ;  /* 0x0000000702027819 */ /* 0x008fe200000006ff */
[----:B-----5:R-:W-:Y:S01]  /*00b0*/  IMAD R4, R0, R23, RZ ;  /* 0x0000001700047224 */ /* 0x020fe200078e02ff */
[----:B------:R-:W-:Y:S02]  /*00c0*/  SHF.R.U32.HI R79, RZ, 0x1, R19 ;  /* 0x00000001ff4f7819 */ /* 0x000fe40000011613 */
[----:B------:R-:W-:Y:S02]  /*00d0*/  LOP3.LUT R5, R2, 0x7c, R3, 0xf8, !PT ;  /* 0x0000007c02057812 */ /* 0x000fe400078ef803 */
[----:B------:R-:W-:Y:S02]  /*00e0*/  LOP3.LUT R0, R79, UR4, RZ, 0xfc, !PT ;  /* 0x000000044f007c12 */ /* 0x000fe4000f8efcff */
[----:B------:R-:W-:-:S02]  /*00f0*/  IADD3 R6, P0, PT, R4, R5, RZ ;  /* 0x0000000504067210 */ /* 0x000fc40007f1e0ff */
[----:B------:R-:W-:Y:S01]  /*0100*/  SHF.R.S32.HI R5, RZ, 0x1f, R4 ;  /* 0x0000001fff057819 */ /* 0x000fe20000011404 */
[----:B------:R-:W-:Y:S01]  /*0110*/  IMAD R18, R0, R23, RZ ;  /* 0x0000001700127224 */ /* 0x000fe200078e02ff */
[----:B------:R-:W-:Y:S02]  /*0120*/  LOP3.LUT R3, R3, 0x4, RZ, 0xc0, !PT ;  /* 0x0000000403037812 */ /* 0x000fe400078ec0ff */
[----:B------:R-:W-:Y:S02]  /*0130*/  LEA.HI.X.SX32 R5, R2, R5, 0x1, P0 ;  /* 0x0000000502057211 */ /* 0x000fe400000f0eff */
[----:B------:R-:W-:Y:S02]  /*0140*/  IADD3 R0, P0, PT, R18, R3, RZ ;  /* 0x0000000312007210 */ /* 0x000fe40007f1e0ff */
[----:B------:R-:W-:Y:S02]  /*0150*/  SHF.L.U32 R16, R6, 0x2, RZ ;  /* 0x0000000206107819 */ /* 0x000fe400000006ff */
[----:B------:R-:W-:-:S02]  /*0160*/  SHF.R.S32.HI R21, RZ, 0x1f, R18 ;  /* 0x0000001fff157819 */ /* 0x000fc40000011412 */
[----:B------:R-:W-:Y:S02]  /*0170*/  SHF.L.U64.HI R17, R6, 0x2, R5 ;  /* 0x0000000206117819 */ /* 0x000fe40000010205 */
[----:B--2---:R-:W-:Y:S02]  /*0180*/  IADD3 R2, P1, PT, R16, UR14, RZ ;  /* 0x0000000e10027c10 */ /* 0x004fe4000ff3e0ff */
[----:B------:R-:W-:Y:S02]  /*0190*/  IADD3.X R5, PT, PT, RZ, R21, RZ, P0, !PT ;  /* 0x00000015ff057210 */ /* 0x000fe400007fe4ff */
[C---:B------:R-:W-:Y:S02]  /*01a0*/  LEA R4, P0, R0.reuse, UR12, 0x2 ;  /* 0x0000000c00047c11 */ /* 0x040fe4000f8010ff */
[----:B------:R-:W-:Y:S02]  /*01b0*/  IADD3.X R3, PT, PT, R17, UR15, RZ, P1, !PT ;  /* 0x0000000f11037c10 */ /* 0x000fe40008ffe4ff */
[----:B------:R-:W-:-:S03]  /*01c0*/  LEA.HI.X R5, R0, UR13, R5, 0x2, P0 ;  /* 0x0000000d00057c11 */ /* 0x000fc600080f1405 */
[----:B----4-:R0:W2:Y:S04]  /*01d0*/  LDG.E.128 R8, desc[UR10][R2.64] ;  /* 0x0000000a02087981 */ /* 0x0100a8000c1e1d00 */
[----:B------:R1:W3:Y:S01]  /*01e0*/  LDG.E.128 R12, desc[UR10][R4.64] ;  /* 0x0000000a040c7981 */ /* 0x0002e2000c1e1d00 */
[----:B------:R-:W4:Y:S01]  /*01f0*/  S2UR UR6, SR_CgaCtaId ;  /* 0x00000000000679c3 */ /* 0x000f220000008800 */
[----:B------:R-:W-:Y:S01]  /*0200*/  UMOV UR4, 0x400 ;  /* 0x0000040000047882 */ /* 0x000fe20000000000 */
[C---:B------:R-:W-:Y:S01]  /*0210*/  SHF.L.U32 R6, R19.reuse, 0x9, RZ ;  /* 0x0000000913067819 */ /* 0x040fe200000006ff */
[----:B------:R-:W-:Y:S01]  /*0220*/  UIADD3 UR5, UPT, UPT, UR4, 0x2000, URZ ;  /* 0x0000200004057890 */ /* 0x000fe2000fffe0ff */
[----:B------:R-:W-:Y:S02]  /*0230*/  SHF.L.U32 R0, R19, 0x1, RZ ;  /* 0x0000000113007819 */ /* 0x000fe400000006ff */
[----:B------:R-:W-:-:S02]  /*0240*/  CS2R R92, SRZ ;  /* 0x00000000005c7805 */ /* 0x000fc4000001ff00 */
[----:B------:R-:W-:Y:S02]  /*0250*/  LOP3.LUT R6, R79, 0x200, R6, 0xf8, !PT ;  /* 0x000002004f067812 */ /* 0x000fe400078ef806 */
[----:B------:R-:W-:Y:S02]  /*0260*/  CS2R R94, SRZ ;  /* 0x00000000005e7805 */ /* 0x000fe4000001ff00 */
[----:B------:R-:W-:Y:S02]  /*0270*/  LOP3.LUT R0, R0, 0x38, RZ, 0xc0, !PT ;  /* 0x0000003800007812 */ /* 0x000fe400078ec0ff */
[----:B------:R-:W-:Y:S02]  /*0280*/  CS2R R82, SRZ ;  /* 0x0000000000527805 */ /* 0x000fe4000001ff00 */
[----:B------:R-:W-:Y:S02]  /*0290*/  LOP3.LUT R102, R19, 0x60, RZ, 0xc0, !PT ;  /* 0x0000006013667812 */ /* 0x000fe400078ec0ff */
[----:B------:R-:W-:-:S02]  /*02a0*/  CS2R R80, SRZ ;  /* 0x0000000000507805 */ /* 0x000fc4000001ff00 */
[----:B0-----:R-:W-:Y:S02]  /*02b0*/  SHF.L.U32 R3, R19, 0x3, RZ ;  /* 0x0000000313037819 */ /* 0x001fe400000006ff */
[----:B------:R-:W-:Y:S02]  /*02c0*/  CS2R R84, SRZ ;  /* 0x0000000000547805 */ /* 0x000fe4000001ff00 */
[----:B------:R-:W-:Y:S01]  /*02d0*/  LOP3.LUT R79, R0, 0x40, R79, 0xf8, !PT ;  /* 0x00000040004f7812 */ /* 0x000fe200078ef84f */
[----:B------:R-:W-:Y:S01]  /*02e0*/  HFMA2 R0, -RZ, RZ, 0, 0 ;  /* 0x00000000ff007431 */ /* 0x000fe200000001ff */
[----:B------:R-:W-:Y:S02]  /*02f0*/  LOP3.LUT R102, R102, 0x18, R3, 0xf8, !PT ;  /* 0x0000001866667812 */ /* 0x000fe400078ef803 */
[----:B------:R-:W-:Y:S02]  /*0300*/  CS2R R2, SRZ ;  /* 0x0000000000027805 */ /* 0x000fe4000001ff00 */
[----:B------:R-:W-:-:S02]  /*0310*/  CS2R R86, SRZ ;  /* 0x0000000000567805 */ /* 0x000fc4000001ff00 */
[----:B------:R-:W-:Y:S02]  /*0320*/  CS2R R88, SRZ ;  /* 0x0000000000587805 */ /* 0x000fe4000001ff00 */
[----:B------:R-:W-:Y:S02]  /*0330*/  CS2R R90, SRZ ;  /* 0x00000000005a7805 */ /* 0x000fe4000001ff00 */
[----:B------:R-:W-:Y:S02]  /*0340*/  CS2R R68, SRZ ;  /* 0x0000000000447805 */ /* 0x000fe4000001ff00 */
[----:B------:R-:W-:Y:S02]  /*0350*/  CS2R R64, SRZ ;  /* 0x0000000000407805 */ /* 0x000fe4000001ff00 */
[----:B------:R-:W-:Y:S01]  /*0360*/  CS2R R66, SRZ ;  /* 0x0000000000427805 */ /* 0x000fe2000001ff00 */
[----:B----4-:R-:W-:Y:S01]  /*0370*/  ULEA UR5, UR6, UR5, 0x18 ;  /* 0x0000000506057291 */ /* 0x010fe2000f8ec0ff */
[----:B------:R-:W-:Y:S01]  /*0380*/  CS2R R70, SRZ ;  /* 0x0000000000467805 */ /* 0x000fe2000001ff00 */
[----:B------:R-:W-:Y:S01]  /*0390*/  ULEA UR4, UR6, UR4, 0x18 ;  /* 0x0000000406047291 */ /* 0x000fe2000f8ec0ff */
[----:B------:R-:W-:Y:S01]  /*03a0*/  CS2R R72, SRZ ;  /* 0x0000000000487805 */ /* 0x000fe2000001ff00 */
[----:B------:R-:W0:Y:S01]  /*03b0*/  LDCU UR6, c[0x0][0x388] ;  /* 0x00007100ff0677ac */ /* 0x000e220008000800 */
[----:B------:R-:W-:-:S02]  /*03c0*/  CS2R R74, SRZ ;  /* 0x00000000004a7805 */ /* 0x000fc4000001ff00 */
[----:B-1----:R-:W-:Y:S02]  /*03d0*/  LEA R5, R19, UR5, 0x4 ;  /* 0x0000000513057c11 */ /* 0x002fe4000f8e20ff */
[----:B------:R-:W-:Y:S02]  /*03e0*/  CS2R R96, SRZ ;  /* 0x0000000000607805 */ /* 0x000fe4000001ff00 */
[----:B------:R-:W-:Y:S02]  /*03f0*/  LEA R7, R6, UR4, 0x2 ;  /* 0x0000000406077c11 */ /* 0x000fe4000f8e10ff */
[----:B------:R-:W-:Y:S02]  /*0400*/  CS2R R98, SRZ ;  /* 0x0000000000627805 */ /* 0x000fe4000001ff00 */
[----:B------:R-:W-:Y:S02]  /*0410*/  CS2R R54, SRZ ;  /* 0x0000000000367805 */ /* 0x000fe4000001ff00 */
[----:B------:R-:W-:-:S02]  /*0420*/  CS2R R52, SRZ ;  /* 0x0000000000347805 */ /* 0x000fc4000001ff00 */
[----:B------:R-:W-:Y:S02]  /*0430*/  CS2R R100, SRZ ;  /* 0x0000000000647805 */ /* 0x000fe4000001ff00 */
[----:B------:R-:W-:Y:S02]  /*0440*/  CS2R R56, SRZ ;  /* 0x0000000000387805 */ /* 0x000fe4000001ff00 */
[----:B------:R-:W-:Y:S02]  /*0450*/  CS2R R58, SRZ ;  /* 0x00000000003a7805 */ /* 0x000fe4000001ff00 */
[----:B------:R-:W-:Y:S02]  /*0460*/  CS2R R62, SRZ ;  /* 0x00000000003e7805 */ /* 0x000fe4000001ff00 */
[----:B------:R-:W-:Y:S02]  /*0470*/  CS2R R60, SRZ ;  /* 0x00000000003c7805 */ /* 0x000fe4000001ff00 */
[----:B------:R-:W-:-:S02]  /*0480*/  MOV R105, RZ ;  /* 0x000000ff00697202 */ /* 0x000fc40000000f00 */
[----:B------:R-:W-:Y:S01]  /*0490*/  CS2R R76, SRZ ;  /* 0x00000000004c7805 */ /* 0x000fe2000001ff00 */
[----:B0-----:R-:W-:Y:S01]  /*04a0*/  UISETP.GE.AND UP0, UPT, UR6, 0x1, UPT ;  /* 0x000000010600788c */ /* 0x001fe2000bf06270 */
[----:B--2---:R0:W-:Y:S04]  /*04b0*/  STS.128 [R5], R8 ;  /* 0x0000000805007388 */ /* 0x0041e80000000c00 */
[----:B---3--:R-:W-:Y:S04]  /*04c0*/  STS [R7], R12 ;  /* 0x0000000c07007388 */ /* 0x008fe80000000800 */
[----:B------:R1:W-:Y:S04]  /*04d0*/  STS [R7+0x200], R13 ;  /* 0x0002000d07007388 */ /* 0x0003e80000000800 */
[----:B------:R-:W-:Y:S04]  /*04e0*/  STS [R7+0x400], R14 ;  /* 0x0004000e07007388 */ /* 0x000fe80000000800 */
[----:B------:R2:W-:Y:S01]  /*04f0*/  STS [R7+0x600], R15 ;  /* 0x0006000f07007388 */ /* 0x0005e20000000800 */
[----:B0-----:R-:W-:-:S02]  /*0500*/  CS2R R4, SRZ ;  /* 0x0000000000047805 */ /* 0x001fc4000001ff00 */
[----:B------:R-:W-:Y:S02]  /*0510*/  CS2R R8, SRZ ;  /* 0x0000000000087805 */ /* 0x000fe4000001ff00 */
[----:B------:R-:W-:Y:S02]  /*0520*/  CS2R R10, SRZ ;  /* 0x00000000000a7805 */ /* 0x000fe4000001ff00 */
[----:B-1----:R-:W-:Y:S02]  /*0530*/  CS2R R12, SRZ ;  /* 0x00000000000c7805 */ /* 0x002fe4000001ff00 */
[----:B--2---:R-:W-:Y:S02]  /*0540*/  CS2R R6, SRZ ;  /* 0x0000000000067805 */ /* 0x004fe4000001ff00 */
[----:B------:R-:W-:Y:S01]  /*0550*/  CS2R R14, SRZ ;  /* 0x00000000000e7805 */ /* 0x000fe2000001ff00 */
[----:B------:R-:W-:Y:S06]  /*0560*/  BAR.SYNC.DEFER_BLOCKING 0x0 ;  /* 0x0000000000007b1d */ /* 0x000fec0000010000 */
[----:B------:R-:W-:Y:S05]  /*0570*/  BRA.U !UP0, `(.L_x_0) ;  /* 0x0000003d08f07547 */ /* 0x000fea000b800000 */
[----:B------:R-:W-:Y:S01]  /*0580*/  SHF.L.U32 R78, R23, 0x3, RZ ;  /* 0x00000003174e7819 */ /* 0x000fe200000006ff */
[----:B------:R-:W-:Y:S01]  /*0590*/  UMOV UR6, UR5 ;  /* 0x0000000500067c82 */ /* 0x000fe20008000000 */
[----:B------:R-:W-:Y:S01]  /*05a0*/  UMOV UR7, UR4 ;  /* 0x0000000400077c82 */ /* 0x000fe20008000000 */
[----:B------:R-:W-:Y:S02]  /*05b0*/  LEA R79, R79, UR6, 0x2 ;  /* 0x000000064f4f7c11 */ /* 0x000fe4000f8e10ff */
[----:B------:R-:W-:Y:S01]  /*05c0*/  CS2R R76, SRZ ;  /* 0x00000000004c7805 */ /* 0x000fe2000001ff00 */
[----:B------:R-:W-:Y:S01]  /*05d0*/  IMAD.WIDE R16, R78, 0x4, R16 ;  /* 0x000000044e107825 */ /* 0x000fe200078e0210 */
[----:B------:R-:W-:Y:S02]  /*05e0*/  LEA R102, R102, UR7, 0x2 ;  /* 0x0000000766667c11 */ /* 0x000fe4000f8e10ff */
[----:B------:R-:W-:Y:S02]  /*05f0*/  CS2R R62, SRZ ;  /* 0x00000000003e7805 */ /* 0x000fe4000001ff00 */
[----:B------:R-:W-:Y:S01]  /*0600*/  SHF.L.U64.HI R3, R18, 0x2, R21 ;  /* 0x0000000212037819 */ /* 0x000fe20000010215 */
[----:B------:R0:W1:Y:S01]  /*0610*/  LDS.128 R24, [R79+0x10] ;  /* 0x000010004f187984 */ /* 0x0000620000000c00 */
[----:B------:R-:W-:-:S02]  /*0620*/  IADD3 R50, P2, PT, R16, UR14, RZ ;  /* 0x0000000e10327c10 */ /* 0x000fc4000ff5e0ff */
[----:B------:R-:W-:Y:S02]  /*0630*/  CS2R R60, SRZ ;  /* 0x00000000003c7805 */ /* 0x000fe4000001ff00 */
[----:B------:R-:W-:Y:S01]  /*0640*/  SHF.L.U32 R2, R18, 0x2, RZ ;  /* 0x0000000212027819 */ /* 0x000fe200000006ff */
[----:B------:R0:W2:Y:S01]  /*0650*/  LDS.128 R20, [R102] ;  /* 0x0000000066147984 */ /* 0x0000a20000000c00 */
[----:B------:R-:W-:Y:S02]  /*0660*/  LOP3.LUT R5, R19, 0x1, RZ, 0xc0, !PT ;  /* 0x0000000113057812 */ /* 0x000fe400078ec0ff */
[----:B------:R-:W-:Y:S02]  /*0670*/  CS2R R104, SRZ ;  /* 0x0000000000687805 */ /* 0x000fe4000001ff00 */
[----:B------:R-:W-:Y:S01]  /*0680*/  IADD3.X R51, PT, PT, R17, UR15, RZ, P2, !PT ;  /* 0x0000000f11337c10 */ /* 0x000fe200097fe4ff */
[----:B------:R0:W3:Y:S01]  /*0690*/  LDS.128 R28, [R79] ;  /* 0x000000004f1c7984 */ /* 0x0000e20000000c00 */
[----:B------:R-:W-:Y:S01]  /*06a0*/  CS2R R58, SRZ ;  /* 0x00000000003a7805 */ /* 0x000fe2000001ff00 */
[----:B------:R-:W-:Y:S01]  /*06b0*/  IMAD.WIDE.U32 R2, R5, 0x10, R2 ;  /* 0x0000001005027825 */ /* 0x000fe200078e0002 */
[----:B------:R-:W-:Y:S01]  /*06c0*/  CS2R R56, SRZ ;  /* 0x0000000000387805 */ /* 0x000fe2000001ff00 */
[----:B------:R0:W4:Y:S01]  /*06d0*/  LDS.128 R16, [R102+0x10] ;  /* 0x0000100066107984 */ /* 0x0001220000000c00 */
[----:B------:R-:W-:-:S02]  /*06e0*/  CS2R R54, SRZ ;  /* 0x0000000000367805 */ /* 0x000fc4000001ff00 */
[----:B------:R-:W-:Y:S02]  /*06f0*/  CS2R R100, SRZ ;  /* 0x0000000000647805 */ /* 0x000fe4000001ff00 */
[----:B------:R-:W-:Y:S02]  /*0700*/  IADD3 R48, P0, PT, R2, UR12, RZ ;  /* 0x0000000c02307c10 */ /* 0x000fe4000ff1e0ff */
[----:B------:R-:W-:Y:S02]  /*0710*/  CS2R R52, SRZ ;  /* 0x0000000000347805 */ /* 0x000fe4000001ff00 */
[----:B------:R-:W-:Y:S02]  /*0720*/  CS2R R96, SRZ ;  /* 0x0000000000607805 */ /* 0x000fe4000001ff00 */
[----:B------:R-:W-:Y:S02]  /*0730*/  CS2R R38, SRZ ;  /* 0x0000000000267805 */ /* 0x000fe4000001ff00 */
[----:B------:R-:W-:-:S02]  /*0740*/  IADD3 R48, P1, PT, R48, 0x20, RZ ;  /* 0x0000002030307810 */ /* 0x000fc40007f3e0ff */
[----:B------:R-:W-:Y:S02]  /*0750*/  CS2R R106, SRZ ;  /* 0x00000000006a7805 */ /* 0x000fe4000001ff00 */
[----:B------:R-:W-:Y:S02]  /*0760*/  MOV R37, RZ ;  /* 0x000000ff00257202 */ /* 0x000fe40000000f00 */
[----:B------:R-:W-:Y:S02]  /*0770*/  CS2R R40, SRZ ;  /* 0x0000000000287805 */ /* 0x000fe4000001ff00 */
[----:B------:R-:W-:Y:S02]  /*0780*/  IADD3.X R49, PT, PT, RZ, UR13, R3, P1, P0 ;  /* 0x0000000dff317c10 */ /* 0x000fe40008fe0403 */
[----:B------:R-:W-:Y:S02]  /*0790*/  CS2R R46, SRZ ;  /* 0x00000000002e7805 */ /* 0x000fe4000001ff00 */
[----:B------:R-:W-:-:S02]  /*07a0*/  MOV R108, RZ ;  /* 0x000000ff006c7202 */ /* 0x000fc40000000f00 */
[----:B------:R-:W-:Y:S02]  /*07b0*/  CS2R R44, SRZ ;  /* 0x00000000002c7805 */ /* 0x000fe4000001ff00 */
[----:B------:R-:W-:Y:S02]  /*07c0*/  MOV R42, RZ ;  /* 0x000000ff002a7202 */ /* 0x000fe40000000f00 */
[----:B------:R-:W-:Y:S02]  /*07d0*/  CS2R R90, SRZ ;  /* 0x00000000005a7805 */ /* 0x000fe4000001ff00 */
        /* <DEDUP_REMOVED lines=21> */
[----:B------:R-:W-:Y:S01]  /*0930*/  MOV R0, RZ ;  /* 0x000000ff00007202 */ /* 0x000fe20000000f00 */
[----:B------:R-:W0:Y:S01]  /*0940*/  LDCU UR12, c[0x0][0x388] ;  /* 0x00007100ff0c77ac */ /* 0x000e220008000800 */
[----:B------:R-:W-:Y:S01]  /*0950*/  UMOV UR4, URZ ;  /* 0x000000ff00047c82 */ /* 0x000fe20008000000 */
[----:B-1234-:R-:W-:-:S05]  /*0960*/  UMOV UR5, URZ ;  /* 0x000000ff00057c82 */ /* 0x01efca0008000000 */
.L_x_2:
[----:B0-----:R-:W0:Y:S01]  /*0970*/  S2R R103, SR_TID.X ;  /* 0x0000000000677919 */ /* 0x001e220000002100 */
[----:B------:R-:W-:Y:S01]  /*0980*/  FADD R32, RZ, R20 ;  /* 0x00000014ff207221 */ /* 0x000fe20000000000 */
[----:B------:R-:W-:Y:S01]  /*0990*/  FADD R34, RZ, R28 ;  /* 0x0000001cff227221 */ /* 0x000fe20000000000 */
[C---:B---3--:R-:W-:Y:S01]  /*09a0*/  FFMA R43, R24.reuse, R20, R105 ;  /* 0x00000014182b7223 */ /* 0x048fe20000000069 */
[----:B------:R-:W-:Y:S01]  /*09b0*/  FFMA R101, R24, R21, R101 ;  /* 0x0000001518657223 */ /* 0x000fe20000000065 */
[----:B------:R-:W-:Y:S01]  /*09c0*/  FADD R33, R32, R21 ;  /* 0x0000001520217221 */ /* 0x000fe20000000000 */
[C---:B------:R-:W-:Y:S01]  /*09d0*/  FFMA R99, R24.reuse, R22, R99 ;  /* 0x0000001618637223 */ /* 0x040fe20000000063 */
[C---:B------:R-:W-:Y:S01]  /*09e0*/  FFMA R105, R24.reuse, R23, R98 ;  /* 0x0000001718697223 */ /* 0x040fe20000000062 */
[C---:B------:R-:W-:Y:S01]  /*09f0*/  FFMA R67, R24.reuse, R16, R67 ;  /* 0x0000001018437223 */ /* 0x040fe20000000043 */
[----:B------:R-:W-:Y:S01]  /*0a00*/  FADD R32, R33, R22 ;  /* 0x0000001621207221 */ /* 0x000fe20000000000 */
[C---:B------:R-:W-:Y:S01]  /*0a10*/  FFMA R82, R24.reuse, R17, R82 ;  /* 0x0000001118527223 */ /* 0x040fe20000000052 */
[C---:B------:R-:W-:Y:S01]  /*0a20*/  FFMA R83, R24.reuse, R18, R83 ;  /* 0x0000001218537223 */ /* 0x040fe20000000053 */
[----:B------:R-:W-:Y:S01]  /*0a30*/  FFMA R94, R24, R19, R94 ;  /* 0x00000013185e7223 */ /* 0x000fe2000000005e */
[----:B------:R-:W-:Y:S01]  /*0a40*/  FADD R33, R32, R23 ;  /* 0x0000001720217221 */ /* 0x000fe20000000000 */
[-C--:B------:R-:W-:Y:S01]  /*0a50*/  FFMA R77, R28, R20.reuse, R77 ;  /* 0x000000141c4d7223 */ /* 0x080fe2000000004d */
[-C--:B------:R-:W-:Y:S01]  /*0a60*/  FFMA R76, R29, R20.reuse, R76 ;  /* 0x000000141d4c7223 */ /* 0x080fe2000000004c */
[-C--:B------:R-:W-:Y:S01]  /*0a70*/  FFMA R63, R30, R20.reuse, R63 ;  /* 0x000000141e3f7223 */ /* 0x080fe2000000003f */
[----:B------:R-:W-:Y:S01]  /*0a80*/  FADD R32, R33, R16 ;  /* 0x0000001021207221 */ /* 0x000fe20000000000 */
[-C--:B------:R-:W-:Y:S01]  /*0a90*/  FFMA R60, R31, R20.reuse, R60 ;  /* 0x000000141f3c7223 */ /* 0x080fe2000000003c */
[-C--:B------:R-:W-:Y:S01]  /*0aa0*/  FFMA R58, R25, R20.reuse, R58 ;  /* 0x00000014193a7223 */ /* 0x080fe2000000003a */
[-C--:B------:R-:W-:Y:S01]  /*0ab0*/  FFMA R61, R26, R20.reuse, R61 ;  /* 0x000000141a3d7223 */ /* 0x080fe2000000003d */
[----:B------:R-:W-:Y:S01]  /*0ac0*/  FADD R33, R32, R17 ;  /* 0x0000001120217221 */ /* 0x000fe20000000000 */
[----:B------:R-:W-:Y:S01]  /*0ad0*/  FFMA R20, R27, R20, R62 ;  /* 0x000000141b147223 */ /* 0x000fe2000000003e */
[----:B------:R-:W-:Y:S01]  /*0ae0*/  FFMA R62, R29, R16, R75 ;  /* 0x000000101d3e7223 */ /* 0x000fe2000000004b */
[C---:B------:R-:W-:Y:S01]  /*0af0*/  FFMA R109, R28.reuse, R23, R72 ;  /* 0x000000171c6d7223 */ /* 0x040fe20000000048 */
[----:B------:R-:W-:Y:S01]  /*0b00*/  FFMA R111, R28, R18, R15 ;  /* 0x000000121c6f7223 */ /* 0x000fe2000000000f */
[C---:B------:R-:W-:Y:S01]  /*0b10*/  FFMA R115, R30.reuse, R21, R59 ;  /* 0x000000151e737223 */ /* 0x040fe2000000003b */
[----:B------:R-:W-:Y:S01]  /*0b20*/  FFMA R75, R30, R23, R68 ;  /* 0x000000171e4b7223 */ /* 0x000fe20000000044 */
[C---:B------:R-:W-:Y:S01]  /*0b30*/  FFMA R110, R31.reuse, R21, R56 ;  /* 0x000000151f6e7223 */ /* 0x040fe20000000038 */
[----:B------:R-:W-:Y:S01]  /*0b40*/  FFMA R114, R31, R23, R66 ;  /* 0x000000171f727223 */ /* 0x000fe20000000042 */
[C---:B------:R-:W-:Y:S01]  /*0b50*/  FFMA R57, R28.reuse, R21, R57 ;  /* 0x000000151c397223 */ /* 0x040fe20000000039 */
[C---:B------:R-:W-:Y:S01]  /*0b60*/  FFMA R91, R28.reuse, R22, R91 ;  /* 0x000000161c5b7223 */ /* 0x040fe2000000005b */
[C---:B0-----:R-:W-:Y:S01]  /*0b70*/  LOP3.LUT R102, R103.reuse, 0x60, RZ, 0xc0, !PT ;  /* 0x0000006067667812 */ /* 0x041fe200078ec0ff */
[CC--:B------:R-:W-:Y:S01]  /*0b80*/  FFMA R85, R28.reuse, R16.reuse, R85 ;  /* 0x000000101c557223 */ /* 0x0c0fe20000000055 */
[----:B------:R-:W-:Y:S01]  /*0b90*/  SHF.L.U32 R35, R103, 0x3, RZ ;  /* 0x0000000367237819 */ /* 0x000fe200000006ff */
[----:B------:R-:W-:Y:S01]  /*0ba0*/  FFMA R90, R28, R17, R90 ;  /* 0x000000111c5a7223 */ /* 0x000fe2000000005a */
[C---:B------:R-:W-:Y:S01]  /*0bb0*/  FFMA R70, R29.reuse, R23, R70 ;  /* 0x000000171d467223 */ /* 0x040fe20000000046 */
[C---:B------:R-:W-:Y:S01]  /*0bc0*/  FFMA R88, R29.reuse, R17, R88 ;  /* 0x000000111d587223 */ /* 0x040fe20000000058 */
[----:B------:R-:W-:Y:S01]  /*0bd0*/  LOP3.LUT R102, R102, 0x18, R35, 0xf8, !PT ;  /* 0x0000001866667812 */ /* 0x000fe200078ef823 */
[----:B------:R-:W-:Y:S01]  /*0be0*/  FADD R35, R34, R29 ;  /* 0x0000001d22237221 */ /* 0x000fe20000000000 */
[----:B------:R-:W-:Y:S01]  /*0bf0*/  FFMA R72, R29, R19, R8 ;  /* 0x000000131d487223 */ /* 0x000fe20000000008 */
[C---:B------:R-:W-:Y:S01]  /*0c00*/  FFMA R73, R30.reuse, R16, R73 ;  /* 0x000000101e497223 */ /* 0x040fe20000000049 */
[C---:B------:R-:W-:Y:S01]  /*0c10*/  FFMA R86, R30.reuse, R17, R86 ;  /* 0x000000111e567223 */ /* 0x040fe20000000056 */
[----:B------:R-:W-:Y:S01]  /*0c20*/  FADD R34, R35, R30 ;  /* 0x0000001e23227221 */ /* 0x000fe20000000000 */
[C---:B------:R-:W-:Y:S01]  /*0c30*/  FFMA R59, R30.reuse, R18, R11 ;  /* 0x000000121e3b7223 */ /* 0x040fe2000000000b */
[----:B------:R-:W-:Y:S01]  /*0c40*/  FFMA R68, R30, R19, R6 ;  /* 0x000000131e447223 */ /* 0x000fe20000000006 */
[CC--:B------:R-:W-:Y:S01]  /*0c50*/  FFMA R56, R31.reuse, R16.reuse, R71 ;  /* 0x000000101f387223 */ /* 0x0c0fe20000000047 */
[----:B------:R-:W-:Y:S01]  /*0c60*/  FADD R35, R34, R31 ;  /* 0x0000001f22237221 */ /* 0x000fe20000000000 */
[----:B------:R-:W-:Y:S01]  /*0c70*/  LEA R15, R102, UR7, 0x2 ;  /* 0x00000007660f7c11 */ /* 0x000fe2000f8e10ff */
[C---:B------:R-:W-:Y:S01]  /*0c80*/  FFMA R84, R31.reuse, R17, R84 ;  /* 0x000000111f547223 */ /* 0x040fe20000000054 */
[----:B------:R-:W-:Y:S01]  /*0c90*/  FFMA R66, R31, R19, R4 ;  /* 0x000000131f427223 */ /* 0x000fe20000000004 */
[----:B------:R-:W-:Y:S01]  /*0ca0*/  FADD R116, R35, R24 ;  /* 0x0000001823747221 */ /* 0x000fe20000000000 */
[----:B------:R-:W-:Y:S01]  /*0cb0*/  FADD R24, R33, R18 ;  /* 0x0000001221187221 */ /* 0x000fe20000000000 */
[C---:B------:R-:W-:Y:S01]  /*0cc0*/  FFMA R120, R25.reuse, R21, R52 ;  /* 0x0000001519787223 */ /* 0x040fe20000000034 */
[C---:B------:R-:W-:Y:S01]  /*0cd0*/  FFMA R52, R25.reuse, R16, R65 ;  /* 0x0000001019347223 */ /* 0x040fe20000000041 */
[----:B------:R-:W-:Y:S01]  /*0ce0*/  FFMA R65, R25, R18, R7 ;  /* 0x0000001219417223 */ /* 0x000fe20000000007 */
[----:B------:R-:W-:Y:S01]  /*0cf0*/  FADD R117, R24, R19 ;  /* 0x0000001318757221 */ /* 0x000fe20000000000 */
[----:B------:R-:W-:Y:S01]  /*0d00*/  FFMA R24, R28, R19, R10 ;  /* 0x000000131c187223 */ /* 0x000fe2000000000a */
[----:B------:R-:W-:Y:S01]  /*0d10*/  SHF.L.U32 R10, R103, 0x1, RZ ;  /* 0x00000001670a7819 */ /* 0x000fe200000006ff */
[----:B------:R-:W-:Y:S01]  /*0d20*/  FADD R7, R116, R25 ;  /* 0x0000001974077221 */ /* 0x000fe20000000000 */
[----:B------:R-:W-:Y:S01]  /*0d30*/  FFMA R113, R117, R28, R106 ;  /* 0x0000001c75717223 */ /* 0x000fe2000000006a */
[C---:B------:R-:W-:Y:S01]  /*0d40*/  FFMA R106, R29.reuse, R21, R54 ;  /* 0x000000151d6a7223 */ /* 0x040fe20000000036 */
[C---:B------:R-:W-:Y:S01]  /*0d50*/  FFMA R54, R29.reuse, R22, R53 ;  /* 0x000000161d367223 */ /* 0x040fe20000000035 */
[----:B------:R-:W-:Y:S01]  /*0d60*/  FFMA R53, R29, R18, R13 ;  /* 0x000000121d357223 */ /* 0x000fe2000000000d */
[----:B------:R-:W-:Y:S01]  /*0d70*/  SHF.R.U32.HI R13, RZ, 0x1, R103 ;  /* 0x00000001ff0d7819 */ /* 0x000fe20000011667 */
[C---:B------:R-:W-:Y:S01]  /*0d80*/  FFMA R98, R117.reuse, R29, R107 ;  /* 0x0000001d75627223 */ /* 0x040fe2000000006b */
[----:B------:R-:W-:Y:S01]  /*0d90*/  LOP3.LUT R10, R10, 0x38, RZ, 0xc0, !PT ;  /* 0x000000380a0a7812 */ /* 0x000fe200078ec0ff */
[----:B------:R-:W-:Y:S01]  /*0da0*/  FFMA R107, R30, R22, R89 ;  /* 0x000000161e6b7223 */ /* 0x000fe20000000059 */
[----:B------:R-:W-:Y:S01]  /*0db0*/  FFMA R89, R117, R30, R108 ;  /* 0x0000001e75597223 */ /* 0x000fe2000000006c */
[C---:B------:R-:W-:Y:S01]  /*0dc0*/  FFMA R108, R31.reuse, R22, R55 ;  /* 0x000000161f6c7223 */ /* 0x040fe20000000037 */
[----:B------:R-:W-:Y:S01]  /*0dd0*/  LOP3.LUT R79, R10, 0x40, R13, 0xf8, !PT ;  /* 0x000000400a4f7812 */ /* 0x000fe200078ef80d */
[----:B------:R-:W-:Y:S01]  /*0de0*/  FFMA R55, R31, R18, R9 ;  /* 0x000000121f377223 */ /* 0x000fe20000000009 */
[----:B------:R-:W-:Y:S01]  /*0df0*/  FFMA R104, R117, R31, R104 ;  /* 0x0000001f75687223 */ /* 0x000fe20000000068 */
[----:B------:R-:W-:Y:S01]  /*0e00*/  LDS.128 R8, [R15+0x200] ;  /* 0x000200000f087984 */ /* 0x000fe20000000c00 */
[----:B------:R-:W-:Y:S01]  /*0e10*/  LEA R36, R79, UR6, 0x2 ;  /* 0x000000064f247c11 */ /* 0x000fe2000f8e10ff */
[----:B------:R-:W-:Y:S01]  /*0e20*/  FADD R4, R7, R26 ;  /* 0x0000001a07047221 */ /* 0x000fe20000000000 */
[C---:B------:R-:W-:Y:S01]  /*0e30*/  FFMA R118, R25.reuse, R23, R64 ;  /* 0x0000001719767223 */ /* 0x040fe20000000040 */
[C---:B------:R-:W-:Y:S01]  /*0e40*/  FFMA R112, R25.reuse, R22, R87 ;  /* 0x0000001619707223 */ /* 0x040fe20000000057 */
[C---:B------:R-:W-:Y:S01]  /*0e50*/  FFMA R80, R25.reuse, R17, R80 ;  /* 0x0000001119507223 */ /* 0x040fe20000000050 */
[----:B------:R-:W0:Y:S01]  /*0e60*/  LDS.128 R32, [R36+0x200] ;  /* 0x0002000024207984 */ /* 0x000e220000000c00 */
[----:B------:R-:W-:Y:S01]  /*0e70*/  FFMA R2, R25, R19, R2 ;  /* 0x0000001319027223 */ /* 0x000fe20000000002 */
[C---:B------:R-:W-:Y:S01]  /*0e80*/  FFMA R64, R117.reuse, R25, R37 ;  /* 0x0000001975407223 */ /* 0x040fe20000000025 */
[----:B------:R-:W-:Y:S01]  /*0e90*/  FFMA R25, R26, R18, R5 ;  /* 0x000000121a197223 */ /* 0x000fe20000000005 */
[----:B------:R-:W1:Y:S01]  /*0ea0*/  LDS.128 R28, [R36+0x210] ;  /* 0x00021000241c7984 */ /* 0x000e620000000c00 */
[----:B------:R-:W-:Y:S01]  /*0eb0*/  FADD R5, R4, R27 ;  /* 0x0000001b04057221 */ /* 0x000fe20000000000 */
[C---:B------:R-:W-:Y:S01]  /*0ec0*/  FFMA R97, R26.reuse, R21, R97 ;  /* 0x000000151a617223 */ /* 0x040fe20000000061 */
[C---:B------:R-:W-:Y:S01]  /*0ed0*/  FFMA R71, R26.reuse, R22, R93 ;  /* 0x000000161a477223 */ /* 0x040fe2000000005d */
[C---:B------:R-:W-:Y:S01]  /*0ee0*/  FFMA R87, R26.reuse, R23, R74 ;  /* 0x000000171a577223 */ /* 0x040fe2000000004a */
[C---:B------:R-:W-:Y:S01]  /*0ef0*/  FFMA R69, R26.reuse, R16, R69 ;  /* 0x000000101a457223 */ /* 0x040fe20000000045 */
[C---:B------:R-:W-:Y:S01]  /*0f00*/  FFMA R14, R26.reuse, R17, R14 ;  /* 0x000000111a0e7223 */ /* 0x040fe2000000000e */
[----:B------:R-:W-:Y:S01]  /*0f10*/  FFMA R0, R26, R19, R0 ;  /* 0x000000131a007223 */ /* 0x000fe20000000000 */
[----:B------:R-:W-:Y:S01]  /*0f20*/  FFMA R37, R117, R26, R38 ;  /* 0x0000001a75257223 */ /* 0x000fe20000000026 */
[C---:B------:R-:W-:Y:S01]  /*0f30*/  FFMA R26, R27.reuse, R16, R81 ;  /* 0x000000101b1a7223 */ /* 0x040fe20000000051 */
[CC--:B------:R-:W-:Y:S01]  /*0f40*/  FFMA R124, R27.reuse, R22.reuse, R95 ;  /* 0x000000161b7c7223 */ /* 0x0c0fe2000000005f */
[-C--:B------:R-:W-:Y:S01]  /*0f50*/  FFMA R12, R27, R17.reuse, R12 ;  /* 0x000000111b0c7223 */ /* 0x080fe2000000000c */
[C---:B------:R-:W-:Y:S01]  /*0f60*/  FFMA R81, R5.reuse, R22, R45 ;  /* 0x0000001605517223 */ /* 0x040fe2000000002d */
[C---:B------:R-:W-:Y:S01]  /*0f70*/  FFMA R40, R5.reuse, R17, R40 ;  /* 0x0000001105287223 */ /* 0x040fe20000000028 */
[C---:B------:R-:W-:Y:S01]  /*0f80*/  FFMA R126, R5.reuse, R21, R44 ;  /* 0x00000015057e7223 */ /* 0x040fe2000000002c */
[C---:B------:R-:W-:Y:S01]  /*0f90*/  FFMA R22, R5.reuse, R23, R46 ;  /* 0x0000001705167223 */ /* 0x040fe2000000002e */
[C---:B------:R-:W-:Y:S01]  /*0fa0*/  FFMA R47, R5.reuse, R16, R47 ;  /* 0x00000010052f7223 */ /* 0x040fe2000000002f */
[CC--:B------:R-:W-:Y:S01]  /*0fb0*/  FFMA R41, R5.reuse, R18.reuse, R41 ;  /* 0x0000001205297223 */ /* 0x0c0fe20000000029 */
[----:B------:R-:W-:Y:S01]  /*0fc0*/  FFMA R42, R5, R19, R42 ;  /* 0x00000013052a7223 */ /* 0x000fe2000000002a */
[C---:B------:R-:W-:Y:S01]  /*0fd0*/  FFMA R100, R27.reuse, R21, R100 ;  /* 0x000000151b647223 */ /* 0x040fe20000000064 */
[C---:B------:R-:W-:Y:S01]  /*0fe0*/  FFMA R116, R27.reuse, R23, R96 ;  /* 0x000000171b747223 */ /* 0x040fe20000000060 */
[C---:B------:R-:W-:Y:S01]  /*0ff0*/  FFMA R3, R27.reuse, R18, R3 ;  /* 0x000000121b037223 */ /* 0x040fe20000000003 */
[----:B------:R-:W-:Y:S01]  /*1000*/  FFMA R92, R27, R19, R92 ;  /* 0x000000131b5c7223 */ /* 0x000fe2000000005c */
[----:B------:R-:W-:Y:S01]  /*1010*/  FFMA R38, R117, R27, R39 ;  /* 0x0000001b75267223 */ /* 0x000fe20000000027 */
[----:B------:R-:W-:Y:S01]  /*1020*/  MOV R127, R51 ;  /* 0x00000033007f7202 */ /* 0x000fe20000000f00 */
[----:B0-----:R-:W-:Y:S01]  /*1030*/  FADD R4, RZ, R32 ;  /* 0x00000020ff047221 */ /* 0x001fe20000000000 */
[-C--:B------:R-:W-:Y:S01]  /*1040*/  FFMA R77, R32, R8.reuse, R77 ;  /* 0x00000008204d7223 */ /* 0x080fe2000000004d */
[CC--:B------:R-:W-:Y:S01]  /*1050*/  FFMA R76, R33.reuse, R8.reuse, R76 ;  /* 0x00000008214c7223 */ /* 0x0c0fe2000000004c */
[-C--:B------:R-:W-:Y:S01]  /*1060*/  FFMA R63, R34, R8.reuse, R63 ;  /* 0x00000008223f7223 */ /* 0x080fe2000000003f */
[----:B------:R-:W-:Y:S01]  /*1070*/  FADD R17, R33, R4 ;  /* 0x0000000421117221 */ /* 0x000fe20000000000 */
[-C--:B------:R-:W-:Y:S01]  /*1080*/  FFMA R60, R35, R8.reuse, R60 ;  /* 0x00000008233c7223 */ /* 0x080fe2000000003c */
[----:B------:R-:W0:Y:S01]  /*1090*/  LDS.128 R4, [R15+0x210] ;  /* 0x000210000f047984 */ /* 0x000e220000000c00 */
[-C--:B-1----:R-:W-:Y:S01]  /*10a0*/  FFMA R43, R28, R8.reuse, R43 ;  /* 0x000000081c2b7223 */ /* 0x082fe2000000002b */
[----:B------:R-:W-:Y:S01]  /*10b0*/  FADD R16, R34, R17 ;  /* 0x0000001122107221 */ /* 0x000fe20000000000 */
[-C--:B------:R-:W-:Y:S01]  /*10c0*/  FFMA R58, R29, R8.reuse, R58 ;  /* 0x000000081d3a7223 */ /* 0x080fe2000000003a */
[-C--:B------:R-:W-:Y:S01]  /*10d0*/  FFMA R61, R30, R8.reuse, R61 ;  /* 0x000000081e3d7223 */ /* 0x080fe2000000003d */
[----:B------:R-:W-:Y:S01]  /*10e0*/  FFMA R44, R31, R8, R20 ;  /* 0x000000081f2c7223 */ /* 0x000fe20000000014 */
[----:B------:R-:W-:Y:S01]  /*10f0*/  FADD R17, R35, R16 ;  /* 0x0000001023117221 */ /* 0x000fe20000000000 */
[----:B------:R-:W-:Y:S01]  /*1100*/  FADD R8, RZ, R8 ;  /* 0x00000008ff087221 */ /* 0x000fe20000000000 */
[-C--:B------:R-:W-:Y:S01]  /*1110*/  FFMA R46, R33, R9.reuse, R106 ;  /* 0x00000009212e7223 */ /* 0x080fe2000000006a */
[-C--:B------:R-:W-:Y:S01]  /*1120*/  FFMA R57, R32, R9.reuse, R57 ;  /* 0x0000000920397223 */ /* 0x080fe20000000039 */
[----:B------:R-:W-:Y:S01]  /*1130*/  FADD R16, R28, R17 ;  /* 0x000000111c107221 */ /* 0x000fe20000000000 */
[-C--:B------:R-:W-:Y:S01]  /*1140*/  FFMA R27, R34, R9.reuse, R115 ;  /* 0x00000009221b7223 */ /* 0x080fe20000000073 */
[-C--:B------:R-:W-:Y:S01]  /*1150*/  FFMA R74, R35, R9.reuse, R110 ;  /* 0x00000009234a7223 */ /* 0x080fe2000000006e */
[-C--:B------:R-:W-:Y:S01]  /*1160*/  FFMA R101, R28, R9.reuse, R101 ;  /* 0x000000091c657223 */ /* 0x080fe20000000065 */
[C---:B------:R-:W-:Y:S01]  /*1170*/  FADD R17, R29.reuse, R16 ;  /* 0x000000101d117221 */ /* 0x040fe20000000000 */
[-C--:B------:R-:W-:Y:S01]  /*1180*/  FFMA R96, R29, R9.reuse, R120 ;  /* 0x000000091d607223 */ /* 0x080fe20000000078 */
[CC--:B------:R-:W-:Y:S01]  /*1190*/  FFMA R39, R30.reuse, R9.reuse, R97 ;  /* 0x000000091e277223 */ /* 0x0c0fe20000000061 */
[----:B------:R-:W-:Y:S01]  /*11a0*/  FFMA R100, R31, R9, R100 ;  /* 0x000000091f647223 */ /* 0x000fe20000000064 */
[----:B------:R-:W-:Y:S01]  /*11b0*/  FADD R122, R30, R17 ;  /* 0x000000111e7a7221 */ /* 0x000fe20000000000 */
[----:B------:R-:W-:Y:S01]  /*11c0*/  FADD R17, R9, R8 ;  /* 0x0000000809117221 */ /* 0x000fe20000000000 */
[-C--:B------:R-:W-:Y:S01]  /*11d0*/  FFMA R91, R32, R10.reuse, R91 ;  /* 0x0000000a205b7223 */ /* 0x080fe2000000005b */
[-C--:B------:R-:W-:Y:S01]  /*11e0*/  FFMA R54, R33, R10.reuse, R54 ;  /* 0x0000000a21367223 */ /* 0x080fe20000000036 */
[----:B------:R-:W-:Y:S01]  /*11f0*/  FADD R122, R31, R122 ;  /* 0x0000007a1f7a7221 */ /* 0x000fe20000000000 */
[----:B------:R-:W-:Y:S01]  /*1200*/  FADD R8, R10, R17 ;  /* 0x000000110a087221 */ /* 0x000fe20000000000 */
[-C--:B------:R-:W-:Y:S01]  /*1210*/  FFMA R45, R34, R10.reuse, R107 ;  /* 0x0000000a222d7223 */ /* 0x080fe2000000006b */
[----:B------:R-:W-:Y:S01]  /*1220*/  FFMA R108, R35, R10, R108 ;  /* 0x0000000a236c7223 */ /* 0x000fe2000000006c */
[----:B------:R-:W-:Y:S01]  /*1230*/  FFMA R106, R9, R122, R126 ;  /* 0x0000007a096a7223 */ /* 0x000fe2000000007e */
[----:B------:R-:W-:Y:S01]  /*1240*/  FADD R9, R11, R8 ;  /* 0x000000080b097221 */ /* 0x000fe20000000000 */
[-C--:B------:R-:W-:Y:S01]  /*1250*/  FFMA R99, R28, R10.reuse, R99 ;  /* 0x0000000a1c637223 */ /* 0x080fe20000000063 */
[-C--:B------:R-:W-:Y:S01]  /*1260*/  FFMA R112, R29, R10.reuse, R112 ;  /* 0x0000000a1d707223 */ /* 0x080fe20000000070 */
[-C--:B------:R-:W-:Y:S01]  /*1270*/  FFMA R71, R30, R10.reuse, R71 ;  /* 0x0000000a1e477223 */ /* 0x080fe20000000047 */
[----:B------:R-:W-:Y:S01]  /*1280*/  FFMA R110, R31, R10, R124 ;  /* 0x0000000a1f6e7223 */ /* 0x000fe2000000007c */
[-C--:B------:R-:W-:Y:S01]  /*1290*/  FFMA R81, R10, R122.reuse, R81 ;  /* 0x0000007a0a517223 */ /* 0x080fe20000000051 */
[-C--:B------:R-:W-:Y:S01]  /*12a0*/  FFMA R109, R32, R11.reuse, R109 ;  /* 0x0000000b206d7223 */ /* 0x080fe2000000006d */
[-C--:B------:R-:W-:Y:S01]  /*12b0*/  FFMA R70, R33, R11.reuse, R70 ;  /* 0x0000000b21467223 */ /* 0x080fe20000000046 */
[-C--:B------:R-:W-:Y:S01]  /*12c0*/  FFMA R75, R34, R11.reuse, R75 ;  /* 0x0000000b224b7223 */ /* 0x080fe2000000004b */
[-C--:B------:R-:W-:Y:S01]  /*12d0*/  FFMA R114, R35, R11.reuse, R114 ;  /* 0x0000000b23727223 */ /* 0x080fe20000000072 */
[-C--:B------:R-:W-:Y:S01]  /*12e0*/  FFMA R105, R28, R11.reuse, R105 ;  /* 0x0000000b1c697223 */ /* 0x080fe20000000069 */
[-C--:B------:R-:W-:Y:S01]  /*12f0*/  FFMA R118, R29, R11.reuse, R118 ;  /* 0x0000000b1d767223 */ /* 0x080fe20000000076 */
[-C--:B------:R-:W-:Y:S01]  /*1300*/  FFMA R87, R30, R11.reuse, R87 ;  /* 0x0000000b1e577223 */ /* 0x080fe20000000057 */
[----:B0-----:R-:W-:Y:S01]  /*1310*/  FADD R8, R4, R9 ;  /* 0x0000000904087221 */ /* 0x001fe20000000000 */
[----:B------:R-:W-:Y:S01]  /*1320*/  FFMA R116, R31, R11, R116 ;  /* 0x0000000b1f747223 */ /* 0x000fe20000000074 */
[----:B------:R-:W-:Y:S01]  /*1330*/  FFMA R120, R11, R122, R22 ;  /* 0x0000007a0b787223 */ /* 0x000fe20000000016 */
[C---:B------:R-:W-:Y:S01]  /*1340*/  FFMA R67, R28.reuse, R4, R67 ;  /* 0x000000041c437223 */ /* 0x040fe20000000043 */
[----:B------:R-:W-:Y:S01]  /*1350*/  FADD R17, R5, R8 ;  /* 0x0000000805117221 */ /* 0x000fe20000000000 */
[----:B------:R-:W-:Y:S01]  /*1360*/  LDS.128 R20, [R36+0x410] ;  /* 0x0004100024147984 */ /* 0x000fe20000000c00 */
[C---:B------:R-:W-:Y:S01]  /*1370*/  FFMA R82, R28.reuse, R5, R82 ;  /* 0x000000051c527223 */ /* 0x040fe20000000052 */
[----:B------:R-:W-:Y:S01]  /*1380*/  FFMA R83, R28, R6, R83 ;  /* 0x000000061c537223 */ /* 0x000fe20000000053 */
[----:B------:R-:W-:Y:S01]  /*1390*/  FADD R16, R6, R17 ;  /* 0x0000001106107221 */ /* 0x000fe20000000000 */
[----:B------:R-:W0:Y:S01]  /*13a0*/  LDS.128 R8, [R36+0x400] ;  /* 0x0004000024087984 */ /* 0x000e220000000c00 */
[----:B------:R-:W-:Y:S01]  /*13b0*/  FFMA R94, R28, R7, R94 ;  /* 0x000000071c5e7223 */ /* 0x000fe2000000005e */
[C---:B------:R-:W-:Y:S01]  /*13c0*/  FFMA R85, R32.reuse, R4, R85 ;  /* 0x0000000420557223 */ /* 0x040fe20000000055 */
[----:B------:R-:W-:Y:S01]  /*13d0*/  FADD R93, R7, R16 ;  /* 0x00000010075d7221 */ /* 0x000fe20000000000 */
[C---:B------:R-:W-:Y:S01]  /*13e0*/  FFMA R90, R32.reuse, R5, R90 ;  /* 0x00000005205a7223 */ /* 0x040fe2000000005a */
[----:B------:R-:W1:Y:S01]  /*13f0*/  LDS.128 R16, [R15+0x400] ;  /* 0x000400000f107984 */ /* 0x000e620000000c00 */
[C---:B------:R-:W-:Y:S01]  /*1400*/  FFMA R111, R32.reuse, R6, R111 ;  /* 0x00000006206f7223 */ /* 0x040fe2000000006f */
[C---:B------:R-:W-:Y:S01]  /*1410*/  FFMA R28, R32.reuse, R7, R24 ;  /* 0x00000007201c7223 */ /* 0x040fe20000000018 */
[----:B------:R-:W-:Y:S01]  /*1420*/  FFMA R113, R32, R93, R113 ;  /* 0x0000005d20717223 */ /* 0x000fe20000000071 */
[C---:B------:R-:W-:Y:S01]  /*1430*/  FFMA R62, R33.reuse, R4, R62 ;  /* 0x00000004213e7223 */ /* 0x040fe2000000003e */
[C---:B------:R-:W-:Y:S01]  /*1440*/  FFMA R88, R33.reuse, R5, R88 ;  /* 0x0000000521587223 */ /* 0x040fe20000000058 */
[C---:B------:R-:W-:Y:S01]  /*1450*/  FFMA R53, R33.reuse, R6, R53 ;  /* 0x0000000621357223 */ /* 0x040fe20000000035 */
[C---:B------:R-:W-:Y:S01]  /*1460*/  FFMA R72, R33.reuse, R7, R72 ;  /* 0x0000000721487223 */ /* 0x040fe20000000048 */
[----:B------:R-:W-:Y:S01]  /*1470*/  FFMA R98, R33, R93, R98 ;  /* 0x0000005d21627223 */ /* 0x000fe20000000062 */
        /* <DEDUP_REMOVED lines=20> */
[-C--:B------:R-:W-:Y:S01]  /*15c0*/  FFMA R47, R4, R122.reuse, R47 ;  /* 0x0000007a042f7223 */ /* 0x080fe2000000002f */
[-C--:B------:R-:W-:Y:S01]  /*15d0*/  FFMA R40, R5, R122.reuse, R40 ;  /* 0x0000007a05287223 */ /* 0x080fe20000000028 */
[-C--:B------:R-:W-:Y:S01]  /*15e0*/  FFMA R41, R6, R122.reuse, R41 ;  /* 0x0000007a06297223 */ /* 0x080fe20000000029 */
[----:B------:R-:W-:Y:S01]  /*15f0*/  FFMA R42, R7, R122, R42 ;  /* 0x0000007a072a7223 */ /* 0x000fe2000000002a */
[-C--:B------:R-:W-:Y:S01]  /*1600*/  FFMA R64, R29, R93.reuse, R64 ;  /* 0x0000005d1d407223 */ /* 0x080fe20000000040 */
[----:B------:R-:W2:Y:S01]  /*1610*/  LDS.128 R4, [R15+0x410] ;  /* 0x000410000f047984 */ /* 0x000ea20000000c00 */
[----:B0-----:R-:W-:Y:S01]  /*1620*/  FADD R24, RZ, R8 ;  /* 0x00000008ff187221 */ /* 0x001fe20000000000 */
[-C--:B------:R-:W-:Y:S01]  /*1630*/  FFMA R89, R34, R93.reuse, R89 ;  /* 0x0000005d22597223 */ /* 0x080fe20000000059 */
[-C--:B------:R-:W-:Y:S01]  /*1640*/  FFMA R104, R35, R93.reuse, R104 ;  /* 0x0000005d23687223 */ /* 0x080fe20000000068 */
[----:B------:R-:W-:Y:S01]  /*1650*/  FFMA R37, R30, R93, R37 ;  /* 0x0000005d1e257223 */ /* 0x000fe20000000025 */
[C---:B------:R-:W-:Y:S01]  /*1660*/  FADD R25, R9.reuse, R24 ;  /* 0x0000001809197221 */ /* 0x040fe20000000000 */
[----:B-1----:R-:W-:Y:S01]  /*1670*/  FADD R24, RZ, R16 ;  /* 0x00000010ff187221 */ /* 0x002fe20000000000 */
[-C--:B------:R-:W-:Y:S01]  /*1680*/  FFMA R77, R8, R16.reuse, R77 ;  /* 0x00000010084d7223 */ /* 0x080fe2000000004d */
[-C--:B------:R-:W-:Y:S01]  /*1690*/  FFMA R76, R9, R16.reuse, R76 ;  /* 0x00000010094c7223 */ /* 0x080fe2000000004c */
[C---:B------:R-:W-:Y:S01]  /*16a0*/  FADD R26, R10.reuse, R25 ;  /* 0x000000190a1a7221 */ /* 0x040fe20000000000 */
[-C--:B------:R-:W-:Y:S01]  /*16b0*/  FFMA R63, R10, R16.reuse, R63 ;  /* 0x000000100a3f7223 */ /* 0x080fe2000000003f */
[CC--:B------:R-:W-:Y:S01]  /*16c0*/  FFMA R60, R11.reuse, R16.reuse, R60 ;  /* 0x000000100b3c7223 */ /* 0x0c0fe2000000003c */
[-C--:B------:R-:W-:Y:S01]  /*16d0*/  FFMA R43, R20, R16.reuse, R43 ;  /* 0x00000010142b7223 */ /* 0x080fe2000000002b */
[----:B------:R-:W-:Y:S01]  /*16e0*/  FADD R25, R11, R26 ;  /* 0x0000001a0b197221 */ /* 0x000fe20000000000 */
[-C--:B------:R-:W-:Y:S01]  /*16f0*/  FFMA R58, R21, R16.reuse, R58 ;  /* 0x00000010153a7223 */ /* 0x080fe2000000003a */
[-C--:B------:R-:W-:Y:S01]  /*1700*/  FFMA R61, R22, R16.reuse, R61 ;  /* 0x00000010163d7223 */ /* 0x080fe2000000003d */
        /* <DEDUP_REMOVED lines=8> */
[----:B------:R-:W0:Y:S01]  /*1790*/  LDS.128 R24, [R36+0x600] ;  /* 0x0006000024187984 */ /* 0x000e220000000c00 */
[----:B------:R-:W-:Y:S01]  /*17a0*/  FADD R34, R22, R29 ;  /* 0x0000001d16227221 */ /* 0x000fe20000000000 */
[-C--:B------:R-:W-:Y:S01]  /*17b0*/  FFMA R74, R11, R17.reuse, R74 ;  /* 0x000000110b4a7223 */ /* 0x080fe2000000004a */
[-C--:B------:R-:W-:Y:S01]  /*17c0*/  FFMA R101, R20, R17.reuse, R101 ;  /* 0x0000001114657223 */ /* 0x080fe20000000065 */
[-C--:B------:R-:W-:Y:S01]  /*17d0*/  FFMA R96, R21, R17.reuse, R96 ;  /* 0x0000001115607223 */ /* 0x080fe20000000060 */
[C---:B------:R-:W-:Y:S01]  /*17e0*/  FADD R34, R23.reuse, R34 ;  /* 0x0000002217227221 */ /* 0x040fe20000000000 */
[-C--:B------:R-:W-:Y:S01]  /*17f0*/  FFMA R39, R22, R17.reuse, R39 ;  /* 0x0000001116277223 */ /* 0x080fe20000000027 */
[----:B------:R-:W-:Y:S01]  /*1800*/  FFMA R100, R23, R17, R100 ;  /* 0x0000001117647223 */ /* 0x000fe20000000064 */
[C---:B------:R-:W-:Y:S01]  /*1810*/  FFMA R99, R20.reuse, R18, R99 ;  /* 0x0000001214637223 */ /* 0x040fe20000000063 */
[----:B------:R-:W-:Y:S01]  /*1820*/  FFMA R106, R17, R34, R106 ;  /* 0x00000022116a7223 */ /* 0x000fe2000000006a */
[----:B------:R-:W-:Y:S01]  /*1830*/  FADD R17, R19, R16 ;  /* 0x0000001013117221 */ /* 0x000fe20000000000 */
[----:B------:R-:W-:Y:S01]  /*1840*/  FFMA R105, R20, R19, R105 ;  /* 0x0000001314697223 */ /* 0x000fe20000000069 */
[----:B------:R-:W-:Y:S01]  /*1850*/  FFMA R38, R31, R93, R38 ;  /* 0x0000005d1f267223 */ /* 0x000fe20000000026 */
[-C--:B------:R-:W-:Y:S01]  /*1860*/  FFMA R91, R8, R18.reuse, R91 ;  /* 0x00000012085b7223 */ /* 0x080fe2000000005b */
[-C--:B------:R-:W-:Y:S01]  /*1870*/  FFMA R54, R9, R18.reuse, R54 ;  /* 0x0000001209367223 */ /* 0x080fe20000000036 */
[----:B------:R-:W-:Y:S01]  /*1880*/  FFMA R45, R10, R18, R45 ;  /* 0x000000120a2d7223 */ /* 0x000fe2000000002d */
[----:B--2---:R-:W-:Y:S01]  /*1890*/  FADD R16, R4, R17 ;  /* 0x0000001104107221 */ /* 0x004fe20000000000 */
[C---:B------:R-:W-:Y:S01]  /*18a0*/  FFMA R67, R20.reuse, R4, R67 ;  /* 0x0000000414437223 */ /* 0x040fe20000000043 */
[C---:B------:R-:W-:Y:S01]  /*18b0*/  FFMA R82, R20.reuse, R5, R82 ;  /* 0x0000000514527223 */ /* 0x040fe20000000052 */
[C---:B------:R-:W-:Y:S01]  /*18c0*/  FFMA R83, R20.reuse, R6, R83 ;  /* 0x0000000614537223 */ /* 0x040fe20000000053 */
[----:B------:R-:W-:Y:S01]  /*18d0*/  FADD R17, R5, R16 ;  /* 0x0000001005117221 */ /* 0x000fe20000000000 */
[-C--:B------:R-:W-:Y:S01]  /*18e0*/  FFMA R94, R20, R7.reuse, R94 ;  /* 0x00000007145e7223 */ /* 0x080fe2000000005e */
[----:B------:R-:W-:Y:S01]  /*18f0*/  FFMA R20, R8, R7, R28 ;  /* 0x0000000708147223 */ /* 0x000fe2000000001c */
[-C--:B------:R-:W-:Y:S01]  /*1900*/  FFMA R108, R11, R18.reuse, R108 ;  /* 0x000000120b6c7223 */ /* 0x080fe2000000006c */
[----:B------:R-:W-:Y:S01]  /*1910*/  FADD R16, R6, R17 ;  /* 0x0000001106107221 */ /* 0x000fe20000000000 */
[----:B------:R-:W-:Y:S01]  /*1920*/  LDS.128 R28, [R36+0x610] ;  /* 0x00061000241c7984 */ /* 0x000fe20000000c00 */
        /* <DEDUP_REMOVED lines=10> */
[----:B------:R-:W-:Y:S01]  /*19d0*/  FFMA R116, R23, R19, R116 ;  /* 0x0000001317747223 */ /* 0x000fe20000000074 */
[----:B------:R-:W-:Y:S01]  /*19e0*/  FFMA R120, R19, R34, R120 ;  /* 0x0000002213787223 */ /* 0x000fe20000000078 */
[----:B------:R-:W-:Y:S01]  /*19f0*/  FADD R93, R7, R16 ;  /* 0x00000010075d7221 */ /* 0x000fe20000000000 */
[C---:B------:R-:W-:Y:S01]  /*1a00*/  FFMA R85, R8.reuse, R4, R85 ;  /* 0x0000000408557223 */ /* 0x040fe20000000055 */
[----:B------:R-:W1:Y:S01]  /*1a10*/  LDS.128 R16, [R15+0x600] ;  /* 0x000600000f107984 */ /* 0x000e620000000c00 */
[CC--:B------:R-:W-:Y:S01]  /*1a20*/  FFMA R90, R8.reuse, R5.reuse, R90 ;  /* 0x00000005085a7223 */ /* 0x0c0fe2000000005a */
        /* <DEDUP_REMOVED lines=34> */
[-C--:B------:R-:W-:Y:S01]  /*1c50*/  FFMA R104, R11, R93.reuse, R104 ;  /* 0x0000005d0b687223 */ /* 0x080fe20000000068 */
[----:B------:R-:W-:Y:S01]  /*1c60*/  FADD R9, R25, R8 ;  /* 0x0000000819097221 */ /* 0x000fe20000000000 */
[-C--:B------:R-:W-:Y:S01]  /*1c70*/  FFMA R64, R21, R93.reuse, R64 ;  /* 0x0000005d15407223 */ /* 0x080fe20000000040 */
[----:B------:R-:W-:Y:S01]  /*1c80*/  FFMA R37, R22, R93, R37 ;  /* 0x0000005d16257223 */ /* 0x000fe20000000025 */
[----:B-1----:R-:W-:Y:S01]  /*1c90*/  FADD R8, RZ, R16 ;  /* 0x00000010ff087221 */ /* 0x002fe20000000000 */
[----:B------:R-:W-:Y:S01]  /*1ca0*/  FADD R10, R26, R9 ;  /* 0x000000091a0a7221 */ /* 0x000fe20000000000 */
[-C--:B------:R-:W-:Y:S01]  /*1cb0*/  FFMA R77, R24, R16.reuse, R77 ;  /* 0x00000010184d7223 */ /* 0x080fe2000000004d */
[-C--:B------:R-:W-:Y:S01]  /*1cc0*/  FFMA R76, R25, R16.reuse, R76 ;  /* 0x00000010194c7223 */ /* 0x080fe2000000004c */
[-C--:B------:R-:W-:Y:S01]  /*1cd0*/  FFMA R63, R26, R16.reuse, R63 ;  /* 0x000000101a3f7223 */ /* 0x080fe2000000003f */
[C---:B------:R-:W-:Y:S01]  /*1ce0*/  FADD R9, R27.reuse, R10 ;  /* 0x0000000a1b097221 */ /* 0x040fe20000000000 */
[-C--:B------:R-:W-:Y:S01]  /*1cf0*/  FFMA R60, R27, R16.reuse, R60 ;  /* 0x000000101b3c7223 */ /* 0x080fe2000000003c */
[CC--:B------:R-:W-:Y:S01]  /*1d00*/  FFMA R43, R28.reuse, R16.reuse, R43 ;  /* 0x000000101c2b7223 */ /* 0x0c0fe2000000002b */
[-C--:B------:R-:W-:Y:S01]  /*1d10*/  FFMA R58, R29, R16.reuse, R58 ;  /* 0x000000101d3a7223 */ /* 0x080fe2000000003a */
[----:B------:R-:W-:Y:S01]  /*1d20*/  FADD R10, R28, R9 ;  /* 0x000000091c0a7221 */ /* 0x000fe20000000000 */
[----:B------:R-:W-:Y:S01]  /*1d30*/  FADD R9, R17, R8 ;  /* 0x0000000811097221 */ /* 0x000fe20000000000 */
[-C--:B------:R-:W-:Y:S01]  /*1d40*/  FFMA R61, R30, R16.reuse, R61 ;  /* 0x000000101e3d7223 */ /* 0x080fe2000000003d */
[----:B------:R-:W-:Y:S01]  /*1d50*/  FFMA R44, R31, R16, R44 ;  /* 0x000000101f2c7223 */ /* 0x000fe2000000002c */
[----:B------:R-:W-:Y:S01]  /*1d60*/  FADD R11, R29, R10 ;  /* 0x0000000a1d0b7221 */ /* 0x000fe20000000000 */
[----:B------:R-:W-:Y:S01]  /*1d70*/  FADD R16, R18, R9 ;  /* 0x0000000912107221 */ /* 0x000fe20000000000 */
[-C--:B------:R-:W-:Y:S01]  /*1d80*/  FFMA R57, R24, R17.reuse, R57 ;  /* 0x0000001118397223 */ /* 0x080fe20000000039 */
[-C--:B------:R-:W-:Y:S01]  /*1d90*/  FFMA R46, R25, R17.reuse, R46 ;  /* 0x00000011192e7223 */ /* 0x080fe2000000002e */
[----:B------:R-:W-:Y:S01]  /*1da0*/  FADD R34, R30, R11 ;  /* 0x0000000b1e227221 */ /* 0x000fe20000000000 */
[-C--:B------:R-:W-:Y:S01]  /*1db0*/  FFMA R35, R26, R17.reuse, R35 ;  /* 0x000000111a237223 */ /* 0x080fe20000000023 */
[----:B------:R-:W0:Y:S01]  /*1dc0*/  LDS.128 R8, [R36+0x800] ;  /* 0x0008000024087984 */ /* 0x000e220000000c00 */
[-C--:B------:R-:W-:Y:S01]  /*1dd0*/  FFMA R74, R27, R17.reuse, R74 ;  /* 0x000000111b4a7223 */ /* 0x080fe2000000004a */
[----:B------:R-:W-:Y:S01]  /*1de0*/  FADD R34, R31, R34 ;  /* 0x000000221f227221 */ /* 0x000fe20000000000 */
[-C--:B------:R-:W-:Y:S01]  /*1df0*/  FFMA R101, R28, R17.reuse, R101 ;  /* 0x000000111c657223 */ /* 0x080fe20000000065 */
[-C--:B------:R-:W-:Y:S01]  /*1e00*/  FFMA R96, R29, R17.reuse, R96 ;  /* 0x000000111d607223 */ /* 0x080fe20000000060 */
[-C--:B------:R-:W-:Y:S01]  /*1e10*/  FFMA R39, R30, R17.reuse, R39 ;  /* 0x000000111e277223 */ /* 0x080fe20000000027 */
[----:B------:R-:W-:Y:S01]  /*1e20*/  FFMA R100, R31, R17, R100 ;  /* 0x000000111f647223 */ /* 0x000fe20000000064 */
[----:B------:R-:W-:Y:S01]  /*1e30*/  FFMA R106, R17, R34, R106 ;  /* 0x00000022116a7223 */ /* 0x000fe2000000006a */
[----:B------:R-:W-:Y:S01]  /*1e40*/  FADD R17, R19, R16 ;  /* 0x0000001013117221 */ /* 0x000fe20000000000 */
[CC--:B------:R-:W-:Y:S01]  /*1e50*/  FFMA R99, R28.reuse, R18.reuse, R99 ;  /* 0x000000121c637223 */ /* 0x0c0fe20000000063 */
[----:B------:R-:W-:Y:S01]  /*1e60*/  FFMA R105, R28, R19, R105 ;  /* 0x000000131c697223 */ /* 0x000fe20000000069 */
[----:B------:R-:W-:Y:S01]  /*1e70*/  FFMA R38, R23, R93, R38 ;  /* 0x0000005d17267223 */ /* 0x000fe20000000026 */
        /* <DEDUP_REMOVED lines=66> */
[-C--:B------:R-:W-:Y:S01]  /*22a0*/  FFMA R64, R29, R95.reuse, R64 ;  /* 0x0000005f1d407223 */ /* 0x080fe20000000040 */
        /* <DEDUP_REMOVED lines=11> */
[----:B------:R-:W-:Y:S01]  /*2360*/  FFMA R124, R23, R16, R44 ;  /* 0x00000010177c7223 */ /* 0x000fe2000000002c */
[----:B------:R-:W-:Y:S01]  /*2370*/  FADD R25, R17, R24 ;  /* 0x0000001811197221 */ /* 0x000fe20000000000 */
[----:B------:R-:W-:Y:S01]  /*2380*/  FADD R27, R21, R26 ;  /* 0x0000001a151b7221 */ /* 0x000fe20000000000 */
[----:B------:R-:W-:Y:S01]  /*2390*/  FFMA R38, R31, R95, R38 ;  /* 0x0000005f1f267223 */ /* 0x000fe20000000026 */
[-C--:B------:R-:W-:Y:S01]  /*23a0*/  FFMA R57, R8, R17.reuse, R57 ;  /* 0x0000001108397223 */ /* 0x080fe20000000039 */
[----:B------:R-:W-:Y:S01]  /*23b0*/  FADD R30, R18, R25 ;  /* 0x00000019121e7221 */ /* 0x000fe20000000000 */
        /* <DEDUP_REMOVED lines=20> */
[----:B--2---:R-:W-:Y:S01]  /*2500*/  FADD R18, R4, R17 ;  /* 0x0000001104127221 */ /* 0x004fe20000000000 */
[----:B------:R-:W-:Y:S01]  /*2510*/  MOV R126, R50 ;  /* 0x00000032007e7202 */ /* 0x000fe20000000f00 */
[-C--:B------:R-:W-:Y:S01]  /*2520*/  FFMA R109, R8, R19.reuse, R109 ;  /* 0x00000013086d7223 */ /* 0x080fe2000000006d */
[-C--:B------:R-:W-:Y:S01]  /*2530*/  FFMA R70, R9, R19.reuse, R70 ;  /* 0x0000001309467223 */ /* 0x080fe20000000046 */
[----:B------:R-:W-:Y:S01]  /*2540*/  FADD R17, R5, R18 ;  /* 0x0000001205117221 */ /* 0x000fe20000000000 */
[-C--:B------:R-:W-:Y:S01]  /*2550*/  FFMA R75, R10, R19.reuse, R75 ;  /* 0x000000130a4b7223 */ /* 0x080fe2000000004b */
[-C--:B------:R-:W-:Y:S01]  /*2560*/  FFMA R114, R11, R19.reuse, R114 ;  /* 0x000000130b727223 */ /* 0x080fe20000000072 */
[-C--:B------:R-:W-:Y:S01]  /*2570*/  FFMA R105, R20, R19.reuse, R105 ;  /* 0x0000001314697223 */ /* 0x080fe20000000069 */
[----:B------:R-:W-:Y:S01]  /*2580*/  FADD R18, R6, R17 ;  /* 0x0000001106127221 */ /* 0x000fe20000000000 */
[-C--:B------:R-:W-:Y:S01]  /*2590*/  FFMA R118, R21, R19.reuse, R118 ;  /* 0x0000001315767223 */ /* 0x080fe20000000076 */
[-C--:B------:R-:W-:Y:S01]  /*25a0*/  FFMA R87, R22, R19.reuse, R87 ;  /* 0x0000001316577223 */ /* 0x080fe20000000057 */
        /* <DEDUP_REMOVED lines=12> */
[-C--:B------:R-:W-:Y:S01]  /*2670*/  FFMA R41, R6, R16.reuse, R41 ;  /* 0x0000001006297223 */ /* 0x080fe20000000029 */
[----:B------:R-:W-:Y:S01]  /*2680*/  FFMA R42, R7, R16, R42 ;  /* 0x00000010072a7223 */ /* 0x000fe2000000002a */
[----:B------:R-:W2:Y:S01]  /*2690*/  LDG.E.128 R44, desc[UR10][R48.64] ;  /* 0x0000000a302c7981 */ /* 0x000ea2000c1e1d00 */
[C---:B------:R-:W-:Y:S01]  /*26a0*/  FFMA R67, R20.reuse, R4, R67 ;  /* 0x0000000414437223 */ /* 0x040fe20000000043 */
[C---:B------:R-:W-:Y:S01]  /*26b0*/  FFMA R82, R20.reuse, R5, R82 ;  /* 0x0000000514527223 */ /* 0x040fe20000000052 */
[C---:B------:R-:W-:Y:S01]  /*26c0*/  FFMA R83, R20.reuse, R6, R83 ;  /* 0x0000000614537223 */ /* 0x040fe20000000053 */
[----:B------:R0:W3:Y:S01]  /*26d0*/  LDG.E.128 R16, desc[UR10][R126.64] ;  /* 0x0000000a7e107981 */ /* 0x0000e2000c1e1d00 */
[-C--:B------:R-:W-:Y:S01]  /*26e0*/  FFMA R94, R20, R7.reuse, R94 ;  /* 0x00000007145e7223 */ /* 0x080fe2000000005e */
[C---:B------:R-:W-:Y:S01]  /*26f0*/  FFMA R20, R8.reuse, R7, R28 ;  /* 0x0000000708147223 */ /* 0x040fe2000000001c */
[C---:B------:R-:W-:Y:S01]  /*2700*/  FFMA R85, R8.reuse, R4, R85 ;  /* 0x0000000408557223 */ /* 0x040fe20000000055 */
[----:B------:R-:W1:Y:S01]  /*2710*/  LDS.128 R24, [R36+0xa00] ;  /* 0x000a000024187984 */ /* 0x000e620000000c00 */
[CC--:B------:R-:W-:Y:S01]  /*2720*/  FFMA R90, R8.reuse, R5.reuse, R90 ;  /* 0x00000005085a7223 */ /* 0x0c0fe2000000005a */
[----:B------:R-:W-:Y:S01]  /*2730*/  FFMA R111, R8, R6, R111 ;  /* 0x00000006086f7223 */ /* 0x000fe2000000006f */
[-C--:B------:R-:W-:Y:S01]  /*2740*/  FFMA R88, R9, R5.reuse, R88 ;  /* 0x0000000509587223 */ /* 0x080fe20000000058 */
[----:B------:R-:W4:Y:S01]  /*2750*/  LDS.128 R28, [R15+0xa00] ;  /* 0x000a00000f1c7984 */ /* 0x000f220000000c00 */
[-C--:B------:R-:W-:Y:S01]  /*2760*/  FFMA R86, R10, R5.reuse, R86 ;  /* 0x000000050a567223 */ /* 0x080fe20000000056 */
[-C--:B------:R-:W-:Y:S01]  /*2770*/  FFMA R84, R11, R5.reuse, R84 ;  /* 0x000000050b547223 */ /* 0x080fe20000000054 */
[-C--:B------:R-:W-:Y:S01]  /*2780*/  FFMA R80, R21, R5.reuse, R80 ;  /* 0x0000000515507223 */ /* 0x080fe20000000050 */
[----:B------:R-:W5:Y:S01]  /*2790*/  LDS.128 R32, [R36+0xa10] ;  /* 0x000a100024207984 */ /* 0x000f620000000c00 */
[-C--:B------:R-:W-:Y:S01]  /*27a0*/  FFMA R14, R22, R5.reuse, R14 ;  /* 0x00000005160e7223 */ /* 0x080fe2000000000e */
[----:B------:R-:W-:Y:S01]  /*27b0*/  FFMA R12, R23, R5, R12 ;  /* 0x00000005170c7223 */ /* 0x000fe2000000000c */
[C---:B------:R-:W-:Y:S01]  /*27c0*/  FFMA R62, R9.reuse, R4, R62 ;  /* 0x00000004093e7223 */ /* 0x040fe2000000003e */
[C---:B------:R-:W-:Y:S01]  /*27d0*/  FFMA R53, R9.reuse, R6, R53 ;  /* 0x0000000609357223 */ /* 0x040fe20000000035 */
[-C--:B------:R-:W-:Y:S01]  /*27e0*/  FFMA R72, R9, R7.reuse, R72 ;  /* 0x0000000709487223 */ /* 0x080fe20000000048 */
[C---:B------:R-:W-:Y:S01]  /*27f0*/  FFMA R73, R10.reuse, R4, R73 ;  /* 0x000000040a497223 */ /* 0x040fe20000000049 */
[C---:B------:R-:W-:Y:S01]  /*2800*/  FFMA R59, R10.reuse, R6, R59 ;  /* 0x000000060a3b7223 */ /* 0x040fe2000000003b */
[-C--:B------:R-:W-:Y:S01]  /*2810*/  FFMA R68, R10, R7.reuse, R68 ;  /* 0x000000070a447223 */ /* 0x080fe20000000044 */
[C---:B------:R-:W-:Y:S01]  /*2820*/  FFMA R56, R11.reuse, R4, R56 ;  /* 0x000000040b387223 */ /* 0x040fe20000000038 */
[C---:B------:R-:W-:Y:S01]  /*2830*/  FFMA R55, R11.reuse, R6, R55 ;  /* 0x000000060b377223 */ /* 0x040fe20000000037 */
[-C--:B------:R-:W-:Y:S01]  /*2840*/  FFMA R66, R11, R7.reuse, R66 ;  /* 0x000000070b427223 */ /* 0x080fe20000000042 */
[-C--:B------:R-:W-:Y:S01]  /*2850*/  FFMA R52, R21, R4.reuse, R52 ;  /* 0x0000000415347223 */ /* 0x080fe20000000034 */
[CC--:B------:R-:W-:Y:S01]  /*2860*/  FFMA R69, R22.reuse, R4.reuse, R69 ;  /* 0x0000000416457223 */ /* 0x0c0fe20000000045 */
[----:B------:R-:W-:Y:S01]  /*2870*/  FFMA R115, R23, R4, R122 ;  /* 0x0000000417737223 */ /* 0x000fe2000000007a */
[-C--:B------:R-:W-:Y:S01]  /*2880*/  FFMA R2, R21, R7.reuse, R2 ;  /* 0x0000000715027223 */ /* 0x080fe20000000002 */
[CC--:B------:R-:W-:Y:S01]  /*2890*/  FFMA R0, R22.reuse, R7.reuse, R0 ;  /* 0x0000000716007223 */ /* 0x0c0fe20000000000 */
[----:B------:R-:W-:Y:S01]  /*28a0*/  FFMA R92, R23, R7, R92 ;  /* 0x00000007175c7223 */ /* 0x000fe2000000005c */
[-C--:B------:R-:W-:Y:S01]  /*28b0*/  FFMA R65, R21, R6.reuse, R65 ;  /* 0x0000000615417223 */ /* 0x080fe20000000041 */
[-C--:B------:R-:W-:Y:S01]  /*28c0*/  FFMA R93, R22, R6.reuse, R93 ;  /* 0x00000006165d7223 */ /* 0x080fe2000000005d */
[----:B------:R-:W-:Y:S01]  /*28d0*/  FFMA R3, R23, R6, R3 ;  /* 0x0000000617037223 */ /* 0x000fe20000000003 */
[----:B-1----:R-:W-:-:S04]  /*28e0*/  FADD R8, RZ, R24 ;  /* 0x00000018ff087221 */ /* 0x002fc80000000000 */
[C---:B------:R-:W-:Y:S02]  /*28f0*/  FADD R5, R25.reuse, R8 ;  /* 0x0000000819057221 */ /* 0x040fe40000000000 */
[----:B------:R-:W1:Y:S02]  /*2900*/  LDS.128 R8, [R15+0xa10] ;  /* 0x000a10000f087984 */ /* 0x000e640000000c00 */
[----:B------:R-:W-:Y:S01]  /*2910*/  FADD R4, R26, R5 ;  /* 0x000000051a047221 */ /* 0x000fe20000000000 */
[-C--:B----4-:R-:W-:Y:S01]  /*2920*/  FFMA R77, R24, R28.reuse, R77 ;  /* 0x0000001c184d7223 */ /* 0x090fe2000000004d */
[-C--:B------:R-:W-:Y:S01]  /*2930*/  FFMA R76, R25, R28.reuse, R76 ;  /* 0x0000001c194c7223 */ /* 0x080fe2000000004c */
[-C--:B------:R-:W-:Y:S01]  /*2940*/  FFMA R63, R26, R28.reuse, R63 ;  /* 0x0000001c1a3f7223 */ /* 0x080fe2000000003f */
[C---:B------:R-:W-:Y:S01]  /*2950*/  FADD R5, R27.reuse, R4 ;  /* 0x000000041b057221 */ /* 0x040fe20000000000 */
[-C--:B------:R-:W-:Y:S01]  /*2960*/  FFMA R60, R27, R28.reuse, R60 ;  /* 0x0000001c1b3c7223 */ /* 0x080fe2000000003c */
[-C--:B-----5:R-:W-:Y:S01]  /*2970*/  FFMA R43, R32, R28.reuse, R43 ;  /* 0x0000001c202b7223 */ /* 0x0a0fe2000000002b */
[-C--:B------:R-:W-:Y:S01]  /*2980*/  FFMA R58, R33, R28.reuse, R58 ;  /* 0x0000001c213a7223 */ /* 0x080fe2000000003a */
[-C--:B------:R-:W-:Y:S01]  /*2990*/  FFMA R61, R34, R28.reuse, R61 ;  /* 0x0000001c223d7223 */ /* 0x080fe2000000003d */
[----:B------:R-:W-:Y:S01]  /*29a0*/  FFMA R124, R35, R28, R124 ;  /* 0x0000001c237c7223 */ /* 0x000fe2000000007c */
[----:B------:R-:W-:Y:S01]  /*29b0*/  FADD R28, RZ, R28 ;  /* 0x0000001cff1c7221 */ /* 0x000fe20000000000 */
[----:B------:R-:W-:-:S03]  /*29c0*/  FADD R4, R32, R5 ;  /* 0x0000000520047221 */ /* 0x000fc60000000000 */
[----:B------:R-:W-:Y:S01]  /*29d0*/  FADD R5, R29, R28 ;  /* 0x0000001c1d057221 */ /* 0x000fe20000000000 */
[----:B------:R-:W-:-:S03]  /*29e0*/  FADD R7, R33, R4 ;  /* 0x0000000421077221 */ /* 0x000fc60000000000 */
[----:B------:R-:W-:Y:S01]  /*29f0*/  FADD R4, R30, R5 ;  /* 0x000000051e047221 */ /* 0x000fe20000000000 */
[----:B------:R-:W-:-:S03]  /*2a00*/  FADD R50, R34, R7 ;  /* 0x0000000722327221 */ /* 0x000fc60000000000 */
[----:B------:R-:W-:Y:S01]  /*2a10*/  FADD R5, R31, R4 ;  /* 0x000000041f057221 */ /* 0x000fe20000000000 */
        /* <DEDUP_REMOVED lines=9> */
[----:B-1----:R-:W-:Y:S01]  /*2ab0*/  FADD R4, R8, R5 ;  /* 0x0000000508047221 */ /* 0x002fe20000000000 */
[----:B------:R-:W-:-:S03]  /*2ac0*/  FFMA R106, R29, R50, R106 ;  /* 0x000000321d6a7223 */ /* 0x000fc6000000006a */
        /* <DEDUP_REMOVED lines=10> */
[C---:B------:R-:W-:Y:S01]  /*2b70*/  FFMA R29, R32.reuse, R31, R105 ;  /* 0x0000001f201d7223 */ /* 0x040fe20000000069 */
[C---:B------:R-:W-:Y:S01]  /*2b80*/  FFMA R67, R32.reuse, R8, R67 ;  /* 0x0000000820437223 */ /* 0x040fe20000000043 */
[----:B------:R-:W-:Y:S01]  /*2b90*/  FFMA R30, R32, R9, R82 ;  /* 0x00000009201e7223 */ /* 0x000fe20000000052 */
[----:B------:R-:W-:Y:S01]  /*2ba0*/  FADD R4, R10, R5 ;  /* 0x000000050a047221 */ /* 0x000fe20000000000 */
[C---:B------:R-:W-:Y:S01]  /*2bb0*/  FFMA R83, R32.reuse, R10, R83 ;  /* 0x0000000a20537223 */ /* 0x040fe20000000053 */
[-C--:B------:R-:W-:Y:S01]  /*2bc0*/  FFMA R94, R32, R11.reuse, R94 ;  /* 0x0000000b205e7223 */ /* 0x080fe2000000005e */
[----:B------:R-:W-:-:S02]  /*2bd0*/  FFMA R32, R24, R11, R20 ;  /* 0x0000000b18207223 */ /* 0x000fc40000000014 */
[----:B------:R-:W1:Y:S01]  /*2be0*/  LDS.128 R20, [R36+0xc00] ;  /* 0x000c000024147984 */ /* 0x000e620000000c00 */
[----:B------:R-:W-:Y:S01]  /*2bf0*/  FADD R51, R11, R4 ;  /* 0x000000040b337221 */ /* 0x000fe20000000000 */
        /* <DEDUP_REMOVED lines=27> */
[----:B------:R-:W-:Y:S04]  /*2db0*/  LDS.128 R4, [R36+0xc10] ;  /* 0x000c100024047984 */ /* 0x000fe80000000c00 */
[----:B------:R-:W4:Y:S01]  /*2dc0*/  LDS.128 R24, [R15+0xc00] ;  /* 0x000c00000f187984 */ /* 0x000f220000000c00 */
        /* <DEDUP_REMOVED lines=15> */
[----:B------:R-:W-:-:S02]  /*2ec0*/  FFMA R138, R11, R50, R42 ;  /* 0x000000320b8a7223 */ /* 0x000fc4000000002a */
[----:B------:R-:W5:Y:S01]  /*2ed0*/  LDS.128 R8, [R15+0xc10] ;  /* 0x000c10000f087984 */ /* 0x000f620000000c00 */
[----:B-1----:R-:W-:-:S04]  /*2ee0*/  FADD R0, RZ, R20 ;  /* 0x00000014ff007221 */ /* 0x002fc80000000000 */
[----:B------:R-:W-:Y:S01]  /*2ef0*/  FADD R3, R21, R0 ;  /* 0x0000000015037221 */ /* 0x000fe20000000000 */
[----:B------:R-:W-:-:S03]  /*2f00*/  FFMA R64, R33, R51, R64 ;  /* 0x0000003321407223 */ /* 0x000fc60000000040 */
[----:B------:R-:W-:-:S04]  /*2f10*/  FADD R0, R22, R3 ;  /* 0x0000000316007221 */ /* 0x000fc80000000000 */
[----:B------:R-:W-:Y:S01]  /*2f20*/  FADD R33, R23, R0 ;  /* 0x0000000017217221 */ /* 0x000fe20000000000 */
[-C--:B----4-:R-:W-:Y:S01]  /*2f30*/  FFMA R77, R20, R24.reuse, R77 ;  /* 0x00000018144d7223 */ /* 0x090fe2000000004d */
[-C--:B------:R-:W-:Y:S01]  /*2f40*/  FFMA R76, R21, R24.reuse, R76 ;  /* 0x00000018154c7223 */ /* 0x080fe2000000004c */
[-C--:B------:R-:W-:Y:S01]  /*2f50*/  FFMA R63, R22, R24.reuse, R63 ;  /* 0x00000018163f7223 */ /* 0x080fe2000000003f */
[-C--:B------:R-:W-:Y:S01]  /*2f60*/  FFMA R60, R23, R24.reuse, R60 ;  /* 0x00000018173c7223 */ /* 0x080fe2000000003c */
[-C--:B------:R-:W-:Y:S01]  /*2f70*/  FFMA R105, R4, R24.reuse, R43 ;  /* 0x0000001804697223 */ /* 0x080fe2000000002b */
[-C--:B------:R-:W-:Y:S01]  /*2f80*/  FFMA R58, R5, R24.reuse, R58 ;  /* 0x00000018053a7223 */ /* 0x080fe2000000003a */
[-C--:B------:R-:W-:Y:S01]  /*2f90*/  FFMA R61, R6, R24.reuse, R61 ;  /* 0x00000018063d7223 */ /* 0x080fe2000000003d */
[----:B------:R-:W-:Y:S01]  /*2fa0*/  FFMA R62, R7, R24, R124 ;  /* 0x00000018073e7223 */ /* 0x000fe2000000007c */
[----:B------:R-:W-:Y:S01]  /*2fb0*/  FADD R24, RZ, R24 ;  /* 0x00000018ff187221 */ /* 0x000fe20000000000 */
[----:B------:R-:W-:Y:S01]  /*2fc0*/  FADD R12, R4, R33 ;  /* 0x00000021040c7221 */ /* 0x000fe20000000000 */
[-C--:B------:R-:W-:Y:S01]  /*2fd0*/  FFMA R37, R34, R51.reuse, R37 ;  /* 0x0000003322257223 */ /* 0x080fe20000000025 */
[----:B------:R-:W-:Y:S01]  /*2fe0*/  FFMA R38, R35, R51, R38 ;  /* 0x0000003323267223 */ /* 0x000fe20000000026 */
[----:B------:R-:W-:Y:S01]  /*2ff0*/  FADD R3, R25, R24 ;  /* 0x0000001819037221 */ /* 0x000fe20000000000 */
[-C--:B------:R-:W-:Y:S01]  /*3000*/  FFMA R28, R21, R25.reuse, R28 ;  /* 0x00000019151c7223 */ /* 0x080fe2000000001c */
[-C--:B------:R-:W-:Y:S01]  /*3010*/  FFMA R101, R4, R25.reuse, R101 ;  /* 0x0000001904657223 */ /* 0x080fe20000000065 */
[CC--:B------:R-:W-:Y:S01]  /*3020*/  FFMA R96, R5.reuse, R25.reuse, R96 ;  /* 0x0000001905607223 */ /* 0x0c0fe20000000060 */
[----:B------:R-:W-:Y:S01]  /*3030*/  FADD R0, R26, R3 ;  /* 0x000000031a007221 */ /* 0x000fe20000000000 */
[----:B------:R-:W-:Y:S01]  /*3040*/  FADD R33, R5, R12 ;  /* 0x0000000c05217221 */ /* 0x000fe20000000000 */
[-C--:B------:R-:W-:Y:S01]  /*3050*/  FFMA R100, R7, R25.reuse, R100 ;  /* 0x0000001907647223 */ /* 0x080fe20000000064 */
[-C--:B------:R-:W-:Y:S01]  /*3060*/  FFMA R125, R21, R26.reuse, R54 ;  /* 0x0000001a157d7223 */ /* 0x080fe20000000036 */
[----:B------:R-:W-:Y:S01]  /*3070*/  FADD R3, R27, R0 ;  /* 0x000000001b037221 */ /* 0x000fe20000000000 */
[----:B------:R-:W-:Y:S01]  /*3080*/  FADD R0, R6, R33 ;  /* 0x0000002106007221 */ /* 0x000fe20000000000 */
[-C--:B------:R-:W-:Y:S01]  /*3090*/  FFMA R91, R20, R26.reuse, R91 ;  /* 0x0000001a145b7223 */ /* 0x080fe2000000005b */
[-C--:B------:R-:W-:Y:S01]  /*30a0*/  FFMA R99, R4, R26.reuse, R99 ;  /* 0x0000001a04637223 */ /* 0x080fe20000000063 */
[----:B-----5:R-:W-:Y:S01]  /*30b0*/  FADD R34, R8, R3 ;  /* 0x0000000308227221 */ /* 0x020fe20000000000 */
[----:B------:R-:W-:Y:S01]  /*30c0*/  FFMA R124, R20, R25, R57 ;  /* 0x00000019147c7223 */ /* 0x000fe20000000039 */
[----:B------:R-:W-:Y:S01]  /*30d0*/  FADD R57, R7, R0 ;  /* 0x0000000007397221 */ /* 0x000fe20000000000 */
[-C--:B------:R-:W-:Y:S01]  /*30e0*/  FFMA R93, R6, R26.reuse, R71 ;  /* 0x0000001a065d7223 */ /* 0x080fe20000000047 */
[----:B------:R-:W-:Y:S01]  /*30f0*/  FADD R33, R9, R34 ;  /* 0x0000002209217221 */ /* 0x000fe20000000000 */
[-C--:B------:R-:W-:Y:S01]  /*3100*/  FFMA R95, R7, R26.reuse, R122 ;  /* 0x0000001a075f7223 */ /* 0x080fe2000000007a */
[-C--:B------:R-:W-:Y:S01]  /*3110*/  FFMA R110, R25, R57.reuse, R106 ;  /* 0x00000039196e7223 */ /* 0x080fe2000000006a */
[----:B------:R-:W-:Y:S01]  /*3120*/  FFMA R82, R27, R57, R120 ;  /* 0x000000391b527223 */ /* 0x000fe20000000078 */
[----:B------:R-:W-:Y:S01]  /*3130*/  FADD R120, R10, R33 ;  /* 0x000000210a787221 */ /* 0x000fe20000000000 */
[----:B------:R-:W-:Y:S01]  /*3140*/  FFMA R106, R20, R11, R32 ;  /* 0x0000000b146a7223 */ /* 0x000fe20000000020 */
[----:B------:R-:W-:Y:S01]  /*3150*/  FFMA R98, R4, R27, R29 ;  /* 0x0000001b04627223 */ /* 0x000fe2000000001d */
[----:B------:R-:W1:Y:S01]  /*3160*/  LDS.128 R32, [R15+0xe00] ;  /* 0x000e00000f207984 */ /* 0x000e620000000c00 */
[----:B------:R-:W-:Y:S01]  /*3170*/  FADD R120, R11, R120 ;  /* 0x000000780b787221 */ /* 0x000fe20000000000 */
[-C--:B------:R-:W-:Y:S01]  /*3180*/  FFMA R24, R22, R25.reuse, R97 ;  /* 0x0000001916187223 */ /* 0x080fe20000000061 */
[CC--:B------:R-:W-:Y:S01]  /*3190*/  FFMA R12, R23.reuse, R25.reuse, R74 ;  /* 0x00000019170c7223 */ /* 0x0c0fe2000000004a */
[----:B------:R-:W-:Y:S01]  /*31a0*/  FFMA R0, R6, R25, R39 ;  /* 0x0000001906007223 */ /* 0x000fe20000000027 */
[-C--:B------:R-:W-:Y:S01]  /*31b0*/  FFMA R97, R22, R26.reuse, R107 ;  /* 0x0000001a16617223 */ /* 0x080fe2000000006b */
[-C--:B------:R-:W-:Y:S01]  /*31c0*/  FFMA R25, R23, R26.reuse, R108 ;  /* 0x0000001a17197223 */ /* 0x080fe2000000006c */
[----:B------:R-:W-:Y:S01]  /*31d0*/  FFMA R3, R5, R26, R112 ;  /* 0x0000001a05037223 */ /* 0x000fe20000000070 */
[----:B------:R-:W-:Y:S01]  /*31e0*/  FFMA R111, R26, R57, R81 ;  /* 0x000000391a6f7223 */ /* 0x000fe20000000051 */
[----:B------:R-:W-:Y:S01]  /*31f0*/  FFMA R54, R20, R27, R109 ;  /* 0x0000001b14367223 */ /* 0x000fe2000000006d */
[----:B------:R-:W-:-:S04]  /*3200*/  IMAD.WIDE R50, R78, 0x4, R126 ;  /* 0x000000044e327825 */ /* 0x000fc800078e027e */
[-C--:B------:R-:W-:Y:S01]  /*3210*/  FFMA R26, R22, R27.reuse, R75 ;  /* 0x0000001b161a7223 */ /* 0x080fe2000000004b */
[----:B------:R-:W-:Y:S01]  /*3220*/  FFMA R74, R6, R27, R87 ;  /* 0x0000001b064a7223 */ /* 0x000fe20000000057 */
[C---:B------:R-:W-:Y:S01]  /*3230*/  FFMA R67, R4.reuse, R8, R67 ;  /* 0x0000000804437223 */ /* 0x040fe20000000043 */
[C---:B------:R-:W-:Y:S01]  /*3240*/  FFMA R109, R4.reuse, R9, R30 ;  /* 0x00000009046d7223 */ /* 0x040fe2000000001e */
[CC--:B------:R-:W-:Y:S01]  /*3250*/  FFMA R83, R4.reuse, R10.reuse, R83 ;  /* 0x0000000a04537223 */ /* 0x0c0fe20000000053 */
[----:B------:R-:W-:Y:S01]  /*3260*/  FFMA R94, R4, R11, R94 ;  /* 0x0000000b045e7223 */ /* 0x000fe2000000005e */
[C---:B------:R-:W-:Y:S01]  /*3270*/  FFMA R131, R20.reuse, R10, R31 ;  /* 0x0000000a14837223 */ /* 0x040fe2000000001f */
[C---:B------:R-:W-:Y:S01]  /*3280*/  FFMA R133, R20.reuse, R120, R113 ;  /* 0x0000007814857223 */ /* 0x040fe20000000071 */
[-C--:B------:R-:W-:Y:S01]  /*3290*/  FFMA R70, R21, R27.reuse, R70 ;  /* 0x0000001b15467223 */ /* 0x080fe20000000046 */
[----:B------:R-:W-:Y:S01]  /*32a0*/  FFMA R114, R23, R27, R114 ;  /* 0x0000001b17727223 */ /* 0x000fe20000000072 */
[CC--:B------:R-:W-:Y:S01]  /*32b0*/  FFMA R85, R20.reuse, R8.reuse, R85 ;  /* 0x0000000814557223 */ /* 0x0c0fe20000000055 */
[-C--:B------:R-:W-:Y:S01]  /*32c0*/  FFMA R90, R20, R9.reuse, R90 ;  /* 0x00000009145a7223 */ /* 0x080fe2000000005a */
        /* <DEDUP_REMOVED lines=9> */
[----:B0-----:R-:W-:Y:S01]  /*3360*/  FFMA R127, R22, R120, R89 ;  /* 0x00000078167f7223 */ /* 0x001fe20000000059 */
[C---:B------:R-:W-:Y:S01]  /*3370*/  FFMA R71, R23.reuse, R8, R56 ;  /* 0x0000000817477223 */ /* 0x040fe20000000038 */
[C---:B------:R-:W-:Y:S01]  /*3380*/  FFMA R84, R23.reuse, R9, R84 ;  /* 0x0000000917547223 */ /* 0x040fe20000000054 */
[C---:B------:R-:W-:Y:S01]  /*3390*/  FFMA R31, R23.reuse, R10, R55 ;  /* 0x0000000a171f7223 */ /* 0x040fe20000000037 */
[C---:B------:R-:W-:Y:S01]  /*33a0*/  FFMA R4, R23.reuse, R11, R66 ;  /* 0x0000000b17047223 */ /* 0x040fe20000000042 */
[----:B------:R-:W-:Y:S01]  /*33b0*/  FFMA R87, R23, R120, R104 ;  /* 0x0000007817577223 */ /* 0x000fe20000000068 */
[----:B------:R-:W0:Y:S04]  /*33c0*/  LDS.128 R40, [R15+0xe10] ;  /* 0x000e10000f287984 */ /* 0x000e280000000c00 */
[----:B------:R-:W4:Y:S01]  /*33d0*/  LDS.128 R20, [R36+0xe00] ;  /* 0x000e000024147984 */ /* 0x000f220000000c00 */
[----:B------:R-:W5:Y:S01]  /*33e0*/  S2UR UR9, SR_CgaCtaId ;  /* 0x00000000000979c3 */ /* 0x000f620000008800 */
[C---:B------:R-:W-:Y:S01]  /*33f0*/  FFMA R69, R6.reuse, R8, R69 ;  /* 0x0000000806457223 */ /* 0x040fe20000000045 */
[C---:B------:R-:W-:Y:S01]  /*3400*/  FFMA R14, R6.reuse, R9, R14 ;  /* 0x00000009060e7223 */ /* 0x040fe2000000000e */
[C---:B------:R-:W-:Y:S01]  /*3410*/  FFMA R119, R6.reuse, R10, R119 ;  /* 0x0000000a06777223 */ /* 0x040fe20000000077 */
[C---:B------:R-:W-:Y:S01]  /*3420*/  FFMA R132, R6.reuse, R11, R132 ;  /* 0x0000000b06847223 */ /* 0x040fe20000000084 */
[----:B------:R-:W-:Y:S01]  /*3430*/  FFMA R81, R6, R120, R37 ;  /* 0x0000007806517223 */ /* 0x000fe20000000025 */
[-C--:B------:R-:W-:Y:S01]  /*3440*/  FFMA R118, R5, R27.reuse, R118 ;  /* 0x0000001b05767223 */ /* 0x080fe20000000076 */
[----:B------:R-:W-:Y:S01]  /*3450*/  FFMA R116, R7, R27, R116 ;  /* 0x0000001b07747223 */ /* 0x000fe20000000074 */
[----:B-1----:R-:W-:Y:S01]  /*3460*/  FADD R6, RZ, R32 ;  /* 0x00000020ff067221 */ /* 0x002fe20000000000 */
[C---:B------:R-:W-:Y:S01]  /*3470*/  FFMA R29, R5.reuse, R8, R52 ;  /* 0x00000008051d7223 */ /* 0x040fe20000000034 */
[C---:B------:R-:W-:Y:S01]  /*3480*/  FFMA R80, R5.reuse, R9, R80 ;  /* 0x0000000905507223 */ /* 0x040fe20000000050 */
[C---:B------:R-:W-:Y:S01]  /*3490*/  FFMA R27, R5.reuse, R10, R65 ;  /* 0x0000000a051b7223 */ /* 0x040fe20000000041 */
[C---:B------:R-:W-:Y:S01]  /*34a0*/  FFMA R2, R5.reuse, R11, R2 ;  /* 0x0000000b05027223 */ /* 0x040fe20000000002 */
[-C--:B------:R-:W-:Y:S01]  /*34b0*/  FFMA R5, R5, R120.reuse, R64 ;  /* 0x0000007805057223 */ /* 0x080fe20000000040 */
[C---:B------:R-:W-:Y:S01]  /*34c0*/  FFMA R120, R7.reuse, R120, R38 ;  /* 0x0000007807787223 */ /* 0x040fe20000000026 */
[C---:B------:R-:W-:Y:S01]  /*34d0*/  FFMA R115, R7.reuse, R8, R115 ;  /* 0x0000000807737223 */ /* 0x040fe20000000073 */
[C---:B------:R-:W-:Y:S01]  /*34e0*/  FFMA R134, R7.reuse, R9, R134 ;  /* 0x0000000907867223 */ /* 0x040fe20000000086 */
[C---:B------:R-:W-:Y:S01]  /*34f0*/  FFMA R121, R7.reuse, R10, R121 ;  /* 0x0000000a07797223 */ /* 0x040fe20000000079 */
[----:B------:R-:W-:Y:S01]  /*3500*/  FFMA R92, R7, R11, R92 ;  /* 0x0000000b075c7223 */ /* 0x000fe2000000005c */
[----:B------:R-:W-:Y:S01]  /*3510*/  FADD R7, R33, R6 ;  /* 0x0000000621077221 */ /* 0x000fe20000000000 */
[----:B------:R-:W-:Y:S01]  /*3520*/  UMOV UR7, 0x400 ;  /* 0x0000040000077882 */ /* 0x000fe20000000000 */
[----:B------:R-:W-:Y:S01]  /*3530*/  USHF.L.U32 UR6, UR4, 0x2, URZ ;  /* 0x0000000204067899 */ /* 0x000fe200080006ff */
[----:B------:R-:W1:Y:S01]  /*3540*/  LDS.128 R36, [R36+0xe10] ;  /* 0x000e100024247984 */ /* 0x000e620000000c00 */
[----:B------:R-:W-:Y:S01]  /*3550*/  FADD R6, R34, R7 ;  /* 0x0000000722067221 */ /* 0x000fe20000000000 */
[----:B------:R-:W-:Y:S01]  /*3560*/  UIADD3 UR8, UPT, UPT, UR7, 0x2000, URZ ;  /* 0x0000200007087890 */ /* 0x000fe2000fffe0ff */
[----:B------:R-:W-:Y:S01]  /*3570*/  FFMA R117, R8, R57, R117 ;  /* 0x0000003908757223 */ /* 0x000fe20000000075 */
[----:B------:R-:W-:Y:S01]  /*3580*/  ULOP3.LUT UR6, UR6, 0x1000, URZ, 0xc, !UPT ;  /* 0x0000100006067892 */ /* 0x000fe2000f8e0cff */
[----:B------:R-:W-:Y:S01]  /*3590*/  FADD R7, R35, R6 ;  /* 0x0000000623077221 */ /* 0x000fe20000000000 */
[----:B-----5:R-:W-:-:S02]  /*35a0*/  ULEA UR7, UR9, UR7, 0x18 ;  /* 0x0000000709077291 */ /* 0x020fc4000f8ec0ff */
[----:B------:R-:W-:Y:S01]  /*35b0*/  ULEA UR8, UR9, UR8, 0x18 ;  /* 0x0000000809087291 */ /* 0x000fe2000f8ec0ff */
[-C--:B------:R-:W-:Y:S01]  /*35c0*/  FFMA R123, R10, R57.reuse, R123 ;  /* 0x000000390a7b7223 */ /* 0x080fe2000000007b */
[----:B------:R-:W-:Y:S01]  /*35d0*/  SHF.L.U32 R10, R103, 0x9, RZ ;  /* 0x00000009670a7819 */ /* 0x000fe200000006ff */
[----:B------:R-:W-:Y:S01]  /*35e0*/  UIADD3 UR7, UPT, UPT, UR7, UR6, URZ ;  /* 0x0000000607077290 */ /* 0x000fe2000fffe0ff */
[-C--:B------:R-:W-:Y:S01]  /*35f0*/  FFMA R112, R11, R57.reuse, R138 ;  /* 0x000000390b707223 */ /* 0x080fe2000000008a */
[----:B0-----:R-:W-:Y:S01]  /*3600*/  FADD R6, R40, R7 ;  /* 0x0000000728067221 */ /* 0x001fe20000000000 */
[----:B------:R-:W-:Y:S01]  /*3610*/  UIADD3 UR6, UPT, UPT, UR8, UR6, URZ ;  /* 0x0000000608067290 */ /* 0x000fe2000fffe0ff */
[----:B----4-:R-:W-:Y:S01]  /*3620*/  FADD R8, RZ, R20 ;  /* 0x00000014ff087221 */ /* 0x010fe20000000000 */
[----:B------:R-:W-:Y:S01]  /*3630*/  FFMA R136, R9, R57, R136 ;  /* 0x0000003909887223 */ /* 0x000fe20000000088 */
[----:B------:R-:W-:Y:S02]  /*3640*/  LOP3.LUT R7, R13, 0x200, R10, 0xf8, !PT ;  /* 0x000002000d077812 */ /* 0x000fe400078ef80a */
[----:B------:R-:W-:Y:S01]  /*3650*/  FADD R11, R21, R8 ;  /* 0x00000008150b7221 */ /* 0x000fe20000000000 */
[----:B------:R-:W-:Y:S01]  /*3660*/  FADD R9, R41, R6 ;  /* 0x0000000629097221 */ /* 0x000fe20000000000 */
[----:B------:R-:W-:Y:S01]  /*3670*/  FFMA R56, R23, R33, R12 ;  /* 0x0000002117387223 */ /* 0x000fe2000000000c */
[----:B------:R-:W-:Y:S01]  /*3680*/  LEA R12, R103, UR6, 0x4 ;  /* 0x00000006670c7c11 */ /* 0x000fe2000f8e20ff */
[C---:B------:R-:W-:Y:S01]  /*3690*/  FADD R6, R22.reuse, R11 ;  /* 0x0000000b16067221 */ /* 0x040fe20000000000 */
[----:B------:R-:W-:Y:S01]  /*36a0*/  FFMA R11, R22, R42, R113 ;  /* 0x0000002a160b7223 */ /* 0x000fe20000000071 */
[----:B------:R-:W-:-:S02]  /*36b0*/  LEA R113, R7, UR7, 0x2 ;  /* 0x0000000707717c11 */ /* 0x000fc4000f8e10ff */
[----:B---3--:R-:W-:Y:S04]  /*36c0*/  STS.128 [R12], R16 ;  /* 0x000000100c007388 */ /* 0x008fe80000000c00 */
[----:B--2---:R0:W-:Y:S04]  /*36d0*/  STS [R113], R44 ;  /* 0x0000002c71007388 */ /* 0x0041e80000000800 */
[----:B------:R-:W-:Y:S04]  /*36e0*/  STS [R113+0x200], R45 ;  /* 0x0002002d71007388 */ /* 0x000fe80000000800 */
[----:B------:R2:W-:Y:S04]  /*36f0*/  STS [R113+0x400], R46 ;  /* 0x0004002e71007388 */ /* 0x0005e80000000800 */
[----:B------:R3:W-:Y:S01]  /*3700*/  STS [R113+0x600], R47 ;  /* 0x0006002f71007388 */ /* 0x0007e20000000800 */
[----:B------:R-:W-:Y:S01]  /*3710*/  FADD R122, R42, R9 ;  /* 0x000000092a7a7221 */ /* 0x000fe20000000000 */
[----:B------:R-:W-:-:S03]  /*3720*/  FADD R9, R23, R6 ;  /* 0x0000000617097221 */ /* 0x000fc60000000000 */
[----:B------:R-:W-:Y:S01]  /*3730*/  FADD R122, R43, R122 ;  /* 0x0000007a2b7a7221 */ /* 0x000fe20000000000 */
[C---:B------:R-:W-:Y:S01]  /*3740*/  FFMA R10, R20.reuse, R43, R106 ;  /* 0x0000002b140a7223 */ /* 0x040fe2000000006a */
[C---:B------:R-:W-:Y:S01]  /*3750*/  FFMA R77, R20.reuse, R32, R77 ;  /* 0x00000020144d7223 */ /* 0x040fe2000000004d */
[C---:B------:R-:W-:Y:S01]  /*3760*/  FFMA R57, R20.reuse, R33, R124 ;  /* 0x0000002114397223 */ /* 0x040fe2000000007c */
[C---:B------:R-:W-:Y:S01]  /*3770*/  FFMA R91, R20.reuse, R34, R91 ;  /* 0x00000022145b7223 */ /* 0x040fe2000000005b */
[C---:B------:R-:W-:Y:S01]  /*3780*/  FFMA R72, R20.reuse, R35, R54 ;  /* 0x0000002314487223 */ /* 0x040fe20000000036 */
[C---:B------:R-:W-:Y:S01]  /*3790*/  FFMA R85, R20.reuse, R40, R85 ;  /* 0x0000002814557223 */ /* 0x040fe20000000055 */
[C---:B------:R-:W-:Y:S01]  /*37a0*/  FFMA R90, R20.reuse, R41, R90 ;  /* 0x00000029145a7223 */ /* 0x040fe2000000005a */
[C---:B------:R-:W-:Y:S01]  /*37b0*/  FFMA R15, R20.reuse, R42, R131 ;  /* 0x0000002a140f7223 */ /* 0x040fe20000000083 */
[----:B------:R-:W-:Y:S01]  /*37c0*/  FFMA R106, R20, R122, R133 ;  /* 0x0000007a146a7223 */ /* 0x000fe20000000085 */
[----:B-1----:R-:W-:Y:S01]  /*37d0*/  FADD R20, R36, R9 ;  /* 0x0000000924147221 */ /* 0x002fe20000000000 */
[----:B------:R-:W-:Y:S01]  /*37e0*/  FFMA R66, R23, R35, R114 ;  /* 0x0000002317427223 */ /* 0x000fe20000000072 */
[----:B------:R-:W-:Y:S01]  /*37f0*/  LEA R114, R102, UR7, 0x2 ;  /* 0x0000000766727c11 */ /* 0x000fe2000f8e10ff */
[----:B------:R-:W-:Y:S01]  /*3800*/  BAR.SYNC.DEFER_BLOCKING 0x0 ;  /* 0x0000000000007b1d */ /* 0x000fe20000010000 */
        /* <DEDUP_REMOVED lines=23> */
[----:B------:R-:W-:Y:S01]  /*3980*/  FFMA R104, R23, R122, R87 ;  /* 0x0000007a17687223 */ /* 0x000fe20000000057 */
[C---:B------:R-:W-:Y:S01]  /*3990*/  FADD R103, R37.reuse, R20 ;  /* 0x0000001425677221 */ /* 0x040fe20000000000 */
[----:B------:R-:W1:Y:S04]  /*39a0*/  LDS.128 R16, [R114+0x10] ;  /* 0x0000100072107984 */ /* 0x000e680000000c00 */
[----:B------:R-:W4:Y:S01]  /*39b0*/  LDS.128 R20, [R114] ;  /* 0x0000000072147984 */ /* 0x000f220000000c00 */
[C---:B0-----:R-:W-:Y:S01]  /*39c0*/  FADD R44, R38.reuse, R103 ;  /* 0x00000067262c7221 */ /* 0x041fe20000000000 */
[----:B------:R-:W-:Y:S01]  /*39d0*/  ULOP3.LUT UP0, URZ, UR5, 0xf8, URZ, 0xc0, !UPT ;  /* 0x000000f805ff7892 */ /* 0x000fe2000f80c0ff */
        /* <DEDUP_REMOVED lines=8> */
[----:B------:R-:W-:Y:S01]  /*3a60*/  LEA R3, R79, UR6, 0x2 ;  /* 0x000000064f037c11 */ /* 0x000fe2000f8e10ff */
[----:B------:R-:W-:Y:S01]  /*3a70*/  FADD R103, R39, R44 ;  /* 0x0000002c27677221 */ /* 0x000fe20000000000 */
        /* <DEDUP_REMOVED lines=10> */
[-C--:B------:R-:W-:Y:S01]  /*3b20*/  FFMA R81, R39, R40.reuse, R115 ;  /* 0x0000002827517223 */ /* 0x080fe20000000073 */
[-C--:B--2---:R-:W-:Y:S01]  /*3b30*/  FFMA R46, R35, R103.reuse, R82 ;  /* 0x00000067232e7223 */ /* 0x084fe20000000052 */
[----:B------:R-:W-:Y:S01]  /*3b40*/  FFMA R67, R36, R40, R67 ;  /* 0x0000002824437223 */ /* 0x000fe20000000043 */
[----:B---3--:R-:W-:Y:S01]  /*3b50*/  FFMA R47, R40, R103, R117 ;  /* 0x00000067282f7223 */ /* 0x008fe20000000075 */
[----:B------:R-:W0:Y:S01]  /*3b60*/  LDS.128 R28, [R3] ;  /* 0x00000000031c7984 */ /* 0x000e220000000c00 */
[-C--:B------:R-:W-:Y:S01]  /*3b70*/  FFMA R12, R39, R41.reuse, R134 ;  /* 0x00000029270c7223 */ /* 0x080fe20000000086 */
[C---:B------:R-:W-:Y:S01]  /*3b80*/  FFMA R82, R36.reuse, R41, R109 ;  /* 0x0000002924527223 */ /* 0x040fe2000000006d */
[----:B------:R-:W-:Y:S01]  /*3b90*/  FFMA R40, R41, R103, R136 ;  /* 0x0000006729287223 */ /* 0x000fe20000000088 */
[----:B------:R2:W3:Y:S01]  /*3ba0*/  LDS.128 R24, [R3+0x10] ;  /* 0x0000100003187984 */ /* 0x0004e20000000c00 */
[C---:B------:R-:W-:Y:S01]  /*3bb0*/  FFMA R62, R39.reuse, R32, R62 ;  /* 0x00000020273e7223 */ /* 0x040fe2000000003e */
[C---:B------:R-:W-:Y:S01]  /*3bc0*/  FFMA R100, R39.reuse, R33, R100 ;  /* 0x0000002127647223 */ /* 0x040fe20000000064 */
[C---:B------:R-:W-:Y:S01]  /*3bd0*/  FFMA R95, R39.reuse, R34, R95 ;  /* 0x00000022275f7223 */ /* 0x040fe2000000005f */
[C---:B------:R-:W-:Y:S01]  /*3be0*/  FFMA R96, R39.reuse, R35, R116 ;  /* 0x0000002327607223 */ /* 0x040fe20000000074 */
[C---:B------:R-:W-:Y:S01]  /*3bf0*/  FFMA R92, R39.reuse, R43, R92 ;  /* 0x0000002b275c7223 */ /* 0x040fe2000000005c */
[----:B------:R-:W-:Y:S01]  /*3c00*/  UIADD3 UR5, UPT, UPT, UR5, 0x8, URZ ;  /* 0x0000000805057890 */ /* 0x000fe2000fffe0ff */
[-C--:B------:R-:W-:Y:S01]  /*3c10*/  FFMA R83, R36, R42.reuse, R83 ;  /* 0x0000002a24537223 */ /* 0x080fe20000000053 */
[C---:B--2---:R-:W-:Y:S01]  /*3c20*/  FFMA R3, R39.reuse, R42, R121 ;  /* 0x0000002a27037223 */ /* 0x044fe20000000079 */
[----:B------:R-:W-:Y:S01]  /*3c30*/  FFMA R41, R42, R103, R123 ;  /* 0x000000672a297223 */ /* 0x000fe2000000007b */
[----:B------:R-:W-:Y:S01]  /*3c40*/  FFMA R39, R39, R122, R120 ;  /* 0x0000007a27277223 */ /* 0x000fe20000000078 */
[C---:B------:R-:W-:Y:S01]  /*3c50*/  FFMA R101, R36.reuse, R33, R101 ;  /* 0x0000002124657223 */ /* 0x040fe20000000065 */
[-C--:B------:R-:W-:Y:S01]  /*3c60*/  FFMA R44, R33, R103.reuse, R110 ;  /* 0x00000067212c7223 */ /* 0x080fe2000000006e */
[----:B------:R-:W-:Y:S01]  /*3c70*/  FFMA R99, R36, R34, R99 ;  /* 0x0000002224637223 */ /* 0x000fe20000000063 */
[----:B------:R-:W-:Y:S01]  /*3c80*/  FFMA R45, R34, R103, R111 ;  /* 0x00000067222d7223 */ /* 0x000fe2000000006f */
[----:B------:R-:W-:Y:S01]  /*3c90*/  FFMA R98, R36, R35, R98 ;  /* 0x0000002324627223 */ /* 0x000fe20000000062 */
[----:B------:R-:W-:Y:S01]  /*3ca0*/  IADD3 R48, P0, PT, R48, 0x20, RZ ;  /* 0x0000002030307810 */ /* 0x000fe20007f1e0ff */
[----:B------:R-:W-:Y:S01]  /*3cb0*/  FFMA R94, R36, R43, R94 ;  /* 0x0000002b245e7223 */ /* 0x000fe2000000005e */
[----:B------:R-:W-:Y:S01]  /*3cc0*/  FFMA R42, R43, R103, R112 ;  /* 0x000000672b2a7223 */ /* 0x000fe20000000070 */
[----:B------:R-:W-:-:S02]  /*3cd0*/  UIADD3 UR4, UPT, UPT, UR4, 0x400, URZ ;  /* 0x0000040004047890 */ /* 0x000fc4000fffe0ff */
[----:B------:R-:W-:Y:S01]  /*3ce0*/  UISETP.GE.AND UP1, UPT, UR5, UR12, UPT ;  /* 0x0000000c0500728c */ /* 0x000fe2000bf26270 */
[----:B-1--4-:R-:W-:Y:S10]  /*3cf0*/  BRA.U UP0, `(.L_x_1) ;  /* 0x0000000900047547 */ /* 0x012ff4000b800000 */
[----:B------:R-:W-:Y:S01]  /*3d00*/  FADD R34, -R77, R106 ;  /* 0x0000006a4d227221 */ /* 0x000fe20000000100 */
[----:B------:R-:W-:-:S03]  /*3d10*/  FADD R33, -R76, R107 ;  /* 0x0000006b4c217221 */ /* 0x000fc60000000100 */
[----:B------:R-:W-:Y:S01]  /*3d20*/  FADD R34, -R57, R34 ;  /* 0x0000002239227221 */ /* 0x000fe20000000100 */
[----:B------:R-:W-:-:S03]  /*3d30*/  FADD R110, -R54, R33 ;  /* 0x00000021366e7221 */ /* 0x000fc60000000100 */
[----:B------:R-:W-:Y:S01]  /*3d40*/  FADD R33, -R91, R34 ;  /* 0x000000225b217221 */ /* 0x000fe20000000100 */
[----:B------:R-:W-:-:S03]  /*3d50*/  FADD R35, -R53, R110 ;  /* 0x0000006e35237221 */ /* 0x000fc60000000100 */
[----:B------:R-:W-:Y:S01]  /*3d60*/  FADD R34, -R72, R33 ;  /* 0x0000002148227221 */ /* 0x000fe20000000100 */
[----:B------:R-:W-:-:S03]  /*3d70*/  FADD R110, -R70, R35 ;  /* 0x00000023466e7221 */ /* 0x000fc60000000100 */
[----:B------:R-:W-:Y:S01]  /*3d80*/  FADD R33, -R85, R34 ;  /* 0x0000002255217221 */ /* 0x000fe20000000100 */
[----:B------:R-:W-:Y:S01]  /*3d90*/  FADD R35, -R75, R110 ;  /* 0x0000006e4b237221 */ /* 0x000fe20000000100 */
[----:B------:R-:W-:Y:S02]  /*3da0*/  FADD R34, -R63, R108 ;  /* 0x0000006c3f227221 */ /* 0x000fe40000000100 */
[----:B------:R-:W-:Y:S01]  /*3db0*/  FADD R110, -R90, R33 ;  /* 0x000000215a6e7221 */ /* 0x000fe20000000100 */
[----:B------:R-:W-:Y:S01]  /*3dc0*/  FADD R33, -R60, R104 ;  /* 0x000000683c217221 */ /* 0x000fe20000000100 */
[----:B------:R-:W-:Y:S01]  /*3dd0*/  FADD R34, -R59, R34 ;  /* 0x000000223b227221 */ /* 0x000fe20000000100 */
[----:B------:R-:W-:Y:S01]  /*3de0*/  FADD R112, -R88, R35 ;  /* 0x0000002358707221 */ /* 0x000fe20000000100 */
[----:B------:R-:W-:Y:S02]  /*3df0*/  FADD R43, -R15, R110 ;  /* 0x0000006e0f2b7221 */ /* 0x000fe40000000100 */
[----:B------:R-:W-:Y:S01]  /*3e00*/  FADD R35, -R89, R34 ;  /* 0x0000002259237221 */ /* 0x000fe20000000100 */
[----:B------:R-:W-:Y:S01]  /*3e10*/  FADD R34, -R56, R33 ;  /* 0x0000002138227221 */ /* 0x000fe20000000100 */
[----:B------:R-:W-:Y:S01]  /*3e20*/  FADD R43, -R10, R43 ;  /* 0x0000002b0a2b7221 */ /* 0x000fe20000000100 */
[----:B------:R-:W-:Y:S01]  /*3e30*/  FADD R103, -R13, R112 ;  /* 0x000000700d677221 */ /* 0x000fe20000000100 */
[----:B------:R-:W-:Y:S01]  /*3e40*/  FADD R110, -R68, R35 ;  /* 0x00000023446e7221 */ /* 0x000fe20000000100 */
[----:B------:R-:W-:Y:S01]  /*3e50*/  FADD R33, -R55, R34 ;  /* 0x0000002237217221 */ /* 0x000fe20000000100 */
[----:B------:R-:W-:Y:S01]  /*3e60*/  FADD R112, RZ, R43 ;  /* 0x0000002bff707221 */ /* 0x000fe20000000000 */
[----:B------:R-:W-:Y:S01]  /*3e70*/  FADD R43, -R58, R37 ;  /* 0x000000253a2b7221 */ /* 0x000fe20000000100 */
[----:B------:R-:W-:Y:S01]  /*3e80*/  FADD R103, -R8, R103 ;  /* 0x0000006708677221 */ /* 0x000fe20000000100 */
[----:B------:R-:W-:Y:S01]  /*3e90*/  FADD R35, -R73, R110 ;  /* 0x0000006e49237221 */ /* 0x000fe20000000100 */
[----:B------:R-:W-:Y:S01]  /*3ea0*/  FADD R34, -R66, R33 ;  /* 0x0000002142227221 */ /* 0x000fe20000000100 */
[----:B------:R-:W-:Y:S01]  /*3eb0*/  FADD R114, -R52, R43 ;  /* 0x0000002b34727221 */ /* 0x000fe20000000100 */
[----:B------:R-:W-:Y:S01]  /*3ec0*/  FADD R116, R103, R112 ;  /* 0x0000007067747221 */ /* 0x000fe20000000000 */
[----:B------:R-:W-:Y:S01]  /*3ed0*/  FADD R110, -R86, R35 ;  /* 0x00000023566e7221 */ /* 0x000fe20000000100 */
        /* <DEDUP_REMOVED lines=14> */
[----:B------:R-:W-:-:S02]  /*3fc0*/  FADD R33, -R4, R33 ;  /* 0x0000002104217221 */ /* 0x000fc40000000100 */
[----:B------:R-:W-:Y:S01]  /*3fd0*/  FADD R35, -R69, R34 ;  /* 0x0000002245237221 */ /* 0x000fe20000000100 */
[----:B------:R-:W-:Y:S01]  /*3fe0*/  FADD R43, -R7, R110 ;  /* 0x0000006e072b7221 */ /* 0x000fe20000000100 */
[----:B------:R-:W-:Y:S01]  /*3ff0*/  FADD R116, R33, R116 ;  /* 0x0000007421747221 */ /* 0x000fe20000000000 */
[----:B------:R-:W-:Y:S01]  /*4000*/  FADD R33, -R62, R39 ;  /* 0x000000273e217221 */ /* 0x000fe20000000100 */
[----:B------:R-:W-:Y:S01]  /*4010*/  FADD R110, -R14, R35 ;  /* 0x000000230e6e7221 */ /* 0x000fe20000000100 */
[----:B------:R-:W-:Y:S01]  /*4020*/  FADD R35, -R2, R43 ;  /* 0x0000002b02237221 */ /* 0x000fe20000000100 */
[----:B------:R-:W-:Y:S01]  /*4030*/  FADD R116, R116, 1 ;  /* 0x3f80000074747421 */ /* 0x000fe20000000000 */
        /* <DEDUP_REMOVED lines=32> */
[----:B------:R-:W-:Y:S01]  /*4240*/  FADD R34, R43, 1 ;  /* 0x3f8000002b227421 */ /* 0x000fe20000000000 */
[----:B------:R-:W-:-:S02]  /*4250*/  FADD R110, -R93, R110 ;  /* 0x0000006e5d6e7221 */ /* 0x000fc40000000100 */
[----:B------:R-:W-:Y:S01]  /*4260*/  FADD R35, -R74, R35 ;  /* 0x000000234a237221 */ /* 0x000fe20000000100 */
[----:B------:R-:W-:Y:S01]  /*4270*/  FADD R43, R33, R34 ;  /* 0x00000022212b7221 */ /* 0x000fe20000000000 */
        /* <DEDUP_REMOVED lines=34> */
[----:B------:R-:W-:-:S02]  /*44a0*/  FADD R110, -R5, R110 ;  /* 0x0000006e056e7221 */ /* 0x000fc40000000100 */
[----:B------:R-:W-:Y:S01]  /*44b0*/  FADD R43, -R92, R43 ;  /* 0x0000002b5c2b7221 */ /* 0x000fe20000000100 */
[----:B------:R-:W-:Y:S01]  /*44c0*/  FADD R35, R35, R34 ;  /* 0x0000002223237221 */ /* 0x000fe20000000000 */
[----:B------:R-:W-:-:S04]  /*44d0*/  FADD R110, -R3, R110 ;  /* 0x0000006e036e7221 */ /* 0x000fc80000000100 */
[----:B------:R-:W-:-:S04]  /*44e0*/  FADD R110, R110, R35 ;  /* 0x000000236e6e7221 */ /* 0x000fc80000000000 */
[----:B------:R-:W-:-:S04]  /*44f0*/  FADD R110, R43, R110 ;  /* 0x0000006e2b6e7221 */ /* 0x000fc80000000000 */
[----:B------:R-:W-:-:S07]  /*4500*/  FADD R77, R77, R110 ;  /* 0x0000006e4d4d7221 */ /* 0x000fce0000000000 */
.L_x_1:
[----:B------:R-:W-:Y:S01]  /*4510*/  FFMA R105, R36, R32, R105 ;  /* 0x0000002024697223 */ /* 0x000fe20000000069 */
[----:B------:R-:W-:Y:S01]  /*4520*/  IADD3.X R49, PT, PT, RZ, R49, RZ, P0, !PT ;  /* 0x00000031ff317210 */ /* 0x000fe200007fe4ff */
[----:B------:R-:W-:Y:S06]  /*4530*/  BRA.U !UP1, `(.L_x_2) ;  /* 0xffffffc5090c7547 */ /* 0x000fec000b83ffff */
.L_x_0:
[----:B------:R-:W1:Y:S01]  /*4540*/  S2R R17, SR_CTAID.Y ;  /* 0x0000000000117919 */ /* 0x000e620000002600 */
[----:B------:R-:W2:Y:S01]  /*4550*/  LDC R103, c[0x0][0x384] ;  /* 0x0000e100ff677b82 */ /* 0x000ea20000000800 */
[----:B------:R-:W4:Y:S01]  /*4560*/  LDCU.128 UR4, c[0x0][0x3a0] ;  /* 0x00007400ff0477ac */ /* 0x000f220008000c00 */
[----:B------:R-:W5:Y:S06]  /*4570*/  S2R R16, SR_CTAID.X ;  /* 0x0000000000107919 */ /* 0x000f6c0000002500 */
[----:B------:R-:W0:Y:S01]  /*4580*/  LDC.64 R124, c[0x0][0x3a0] ;  /* 0x0000e800ff7c7b82 */ /* 0x000e220000000a00 */
[----:B-1----:R-:W-:-:S02]  /*4590*/  LEA R102, R17, R102, 0x7 ;  /* 0x0000006611667211 */ /* 0x002fc400078e38ff */
[----:B-----5:R-:W-:-:S03]  /*45a0*/  LEA R79, R16, R79, 0x7 ;  /* 0x0000004f104f7211 */ /* 0x020fc600078e38ff */
[----:B--2---:R-:W-:Y:S02]  /*45b0*/  IMAD R102, R102, R103, RZ ;  /* 0x0000006766667224 */ /* 0x004fe400078e02ff */
[----:B0-----:R-:W-:-:S03]  /*45c0*/  IMAD.WIDE R124, R79, 0x4, R124 ;  /* 0x000000044f7c7825 */ /* 0x001fc600078e027c */
[----:B------:R-:W-:Y:S02]  /*45d0*/  IADD3 R17, P0, PT, R79, R102, RZ ;  /* 0x000000664f117210 */ /* 0x000fe40007f1e0ff */
[----:B------:R-:W-:Y:S02]  /*45e0*/  SHF.R.S32.HI R16, RZ, 0x1f, R102 ;  /* 0x0000001fff107819 */ /* 0x000fe40000011466 */
[----:B----4-:R-:W-:Y:S01]  /*45f0*/  LEA R122, P1, R17, UR4, 0x2 ;  /* 0x00000004117a7c11 */ /* 0x010fe2000f8210ff */
[----:B------:R-:W-:Y:S01]  /*4600*/  IMAD.WIDE R120, R102, 0x4, R124 ;  /* 0x0000000466787825 */ /* 0x000fe200078e027c */
[----:B------:R-:W-:-:S04]  /*4610*/  LEA.HI.X.SX32 R16, R79, R16, 0x1, P0 ;  /* 0x000000104f107211 */ /* 0x000fc800000f0eff */
[----:B------:R-:W-:Y:S01]  /*4620*/  LEA.HI.X R123, R17, UR5, R16, 0x2, P1 ;  /* 0x00000005117b7c11 */ /* 0x000fe200088f1410 */
[----:B------:R-:W2:Y:S04]  /*4630*/  LDG.E.128 R20, desc[UR10][R120.64+0x10] ;  /* 0x0000100a78147981 */ /* 0x000ea8000c1e1d00 */
[----:B---3--:R-:W3:Y:S01]  /*4640*/  LDG.E.128 R24, desc[UR10][R122.64] ;  /* 0x0000000a7a187981 */ /* 0x008ee2000c1e1d00 */
[----:B------:R-:W-:Y:S01]  /*4650*/  IADD3 R102, PT, PT, R102, R103, RZ ;  /* 0x0000006766667210 */ /* 0x000fe20007ffe0ff */
[----:B------:R-:W-:-:S04]  /*4660*/  IMAD.WIDE R110, R103, 0x4, R120 ;  /* 0x00000004676e7825 */ /* 0x000fc800078e0278 */
[C---:B------:R-:W-:Y:S01]  /*4670*/  IMAD.WIDE R112, R102.reuse, 0x4, R124 ;  /* 0x0000000466707825 */ /* 0x040fe200078e027c */
[-C--:B------:R-:W-:Y:S01]  /*4680*/  IADD3 R102, PT, PT, R102, R103.reuse, RZ ;  /* 0x0000006766667210 */ /* 0x080fe20007ffe0ff */
[----:B------:R-:W4:Y:S02]  /*4690*/  LDG.E.128 R44, desc[UR10][R110.64+0x10] ;  /* 0x0000100a6e2c7981 */ /* 0x000f24000c1e1d00 */
[C---:B------:R-:W-:Y:S02]  /*46a0*/  IMAD.WIDE R106, R103.reuse, 0x4, R110 ;  /* 0x00000004676a7825 */ /* 0x040fe400078e026e */
[----:B------:R-:W5:Y:S02]  /*46b0*/  LDG.E.128 R48, desc[UR10][R112.64] ;  /* 0x0000000a70307981 */ /* 0x000f64000c1e1d00 */
[C---:B------:R-:W-:Y:S01]  /*46c0*/  IMAD.WIDE R108, R102.reuse, 0x4, R124 ;  /* 0x00000004666c7825 */ /* 0x040fe200078e027c */
[----:B------:R-:W-:Y:S01]  /*46d0*/  IADD3 R114, PT, PT, R102, R103, RZ ;  /* 0x0000006766727210 */ /* 0x000fe20007ffe0ff */
[----:B------:R-:W4:Y:S02]  /*46e0*/  LDG.E.128 R16, desc[UR10][R106.64+0x10] ;  /* 0x0000100a6a107981 */ /* 0x000f24000c1e1d00 */
[----:B------:R-:W-:-:S02]  /*46f0*/  IMAD.WIDE R116, R103, 0x4, R106 ;  /* 0x0000000467747825 */ /* 0x000fc400078e026a */
[----:B------:R-:W4:Y:S01]  /*4700*/  LDG.E.128 R40, desc[UR10][R108.64] ;  /* 0x0000000a6c287981 */ /* 0x000f22000c1e1d00 */
[----:B------:R-:W-:-:S03]  /*4710*/  IADD3 R102, PT, PT, R114, R103, RZ ;  /* 0x0000006772667210 */ /* 0x000fc60007ffe0ff */
[----:B------:R-:W4:Y:S01]  /*4720*/  LDG.E.128 R32, desc[UR10][R116.64+0x10] ;  /* 0x0000100a74207981 */ /* 0x000f22000c1e1d00 */
[----:B------:R-:W-:-:S04]  /*4730*/  IMAD.WIDE R114, R114, 0x4, R124 ;  /* 0x0000000472727825 */ /* 0x000fc800078e027c */
[----:B------:R-:W-:Y:S01]  /*4740*/  IMAD.WIDE R118, R102, 0x4, R124 ;  /* 0x0000000466767825 */ /* 0x000fe200078e027c */
[----:B------:R-:W4:Y:S04]  /*4750*/  LDG.E.128 R28, desc[UR10][R114.64] ;  /* 0x0000000a721c7981 */ /* 0x000f28000c1e1d00 */
[----:B------:R-:W4:Y:S01]  /*4760*/  LDG.E.128 R36, desc[UR10][R118.64] ;  /* 0x0000000a76247981 */ /* 0x000f22000c1e1d00 */
[----:B--2---:R-:W-:-:S04]  /*4770*/  FMUL R20, R20, UR7 ;  /* 0x0000000714147c20 */ /* 0x004fc80008400000 */
[----:B------:R-:W-:Y:S01]  /*4780*/  FFMA R20, R105, UR6, R20 ;  /* 0x0000000669147c23 */ /* 0x000fe20008000014 */
[----:B---3--:R-:W-:Y:S01]  /*4790*/  FMUL R24, R24, UR7 ;  /* 0x0000000718187c20 */ /* 0x008fe20008400000 */
[----:B------:R-:W-:Y:S01]  /*47a0*/  FMUL R25, R25, UR7 ;  /* 0x0000000719197c20 */ /* 0x000fe20008400000 */
[----:B------:R-:W-:-:S04]  /*47b0*/  IMAD.WIDE R104, R103, 0x4, R116 ;  /* 0x0000000467687825 */ /* 0x000fc800078e0274 */
[----:B------:R-:W-:Y:S01]  /*47c0*/  FFMA R24, R77, UR6, R24 ;  /* 0x000000064d187c23 */ /* 0x000fe20008000018 */
[----:B------:R-:W-:Y:S02]  /*47d0*/  FFMA R25, R76, UR6, R25 ;  /* 0x000000064c197c23 */ /* 0x000fe40008000019 */
[----:B------:R-:W2:Y:S01]  /*47e0*/  LDG.E.128 R76, desc[UR10][R104.64+0x10] ;  /* 0x0000100a684c7981 */ /* 0x000ea2000c1e1d00 */
[-C--:B------:R-:W-:Y:S01]  /*47f0*/  IADD3 R102, PT, PT, R102, R103.reuse, RZ ;  /* 0x0000006766667210 */ /* 0x080fe20007ffe0ff */
[----:B------:R-:W-:Y:S01]  /*4800*/  FMUL R27, R27, UR7 ;  /* 0x000000071b1b7c20 */ /* 0x000fe20008400000 */
[----:B------:R-:W-:Y:S01]  /*4810*/  FMUL R22, R22, UR7 ;  /* 0x0000000716167c20 */ /* 0x000fe20008400000 */
[----:B------:R-:W-:Y:S01]  /*4820*/  FMUL R26, R26, UR7 ;  /* 0x000000071a1a7c20 */ /* 0x000fe20008400000 */
[----:B-----5:R-:W-:Y:S01]  /*4830*/  FMUL R48, R48, UR7 ;  /* 0x0000000730307c20 */ /* 0x020fe20008400000 */
[----:B------:R-:W-:Y:S01]  /*4840*/  FMUL R49, R49, UR7 ;  /* 0x0000000731317c20 */ /* 0x000fe20008400000 */
[-C--:B------:R-:W-:Y:S01]  /*4850*/  IADD3 R126, PT, PT, R102, R103.reuse, RZ ;  /* 0x00000067667e7210 */ /* 0x080fe20007ffe0ff */
[----:B------:R-:W-:Y:S01]  /*4860*/  FMUL R51, R51, UR7 ;  /* 0x0000000733337c20 */ /* 0x000fe20008400000 */
[----:B----4-:R-:W-:Y:S01]  /*4870*/  FMUL R45, R45, UR7 ;  /* 0x000000072d2d7c20 */ /* 0x010fe20008400000 */
[----:B------:R-:W-:Y:S01]  /*4880*/  FMUL R44, R44, UR7 ;  /* 0x000000072c2c7c20 */ /* 0x000fe20008400000 */
[----:B------:R-:W-:Y:S01]  /*4890*/  FFMA R27, R60, UR6, R27 ;  /* 0x000000063c1b7c23 */ /* 0x000fe2000800001b */
[----:B------:R-:W-:Y:S01]  /*48a0*/  FMUL R40, R40, UR7 ;  /* 0x0000000728287c20 */ /* 0x000fe20008400000 */
[----:B------:R-:W-:Y:S01]  /*48b0*/  FFMA R22, R61, UR6, R22 ;  /* 0x000000063d167c23 */ /* 0x000fe20008000016 */
[----:B------:R-:W-:Y:S01]  /*48c0*/  FFMA R26, R63, UR6, R26 ;  /* 0x000000063f1a7c23 */ /* 0x000fe2000800001a */
[----:B------:R-:W-:Y:S01]  /*48d0*/  FFMA R60, R57, UR6, R48 ;  /* 0x00000006393c7c23 */ /* 0x000fe20008000030 */
[----:B------:R-:W-:Y:S01]  /*48e0*/  FFMA R61, R54, UR6, R49 ;  /* 0x00000006363d7c23 */ /* 0x000fe20008000031 */
[----:B------:R-:W-:Y:S01]  /*48f0*/  IADD3 R49, PT, PT, R126, R103, RZ ;  /* 0x000000677e317210 */ /* 0x000fe20007ffe0ff */
[----:B------:R-:W-:Y:S01]  /*4900*/  FFMA R63, R56, UR6, R51 ;  /* 0x00000006383f7c23 */ /* 0x000fe20008000033 */
[----:B------:R-:W-:Y:S01]  /*4910*/  FFMA R57, R52, UR6, R45 ;  /* 0x0000000634397c23 */ /* 0x000fe2000800002d */
[----:B------:R-:W-:Y:S01]  /*4920*/  FFMA R56, R101, UR6, R44 ;  /* 0x0000000665387c23 */ /* 0x000fe2000800002c */
[----:B------:R-:W-:Y:S01]  /*4930*/  FFMA R52, R91, UR6, R40 ;  /* 0x000000065b347c23 */ /* 0x000fe20008000028 */
[----:B------:R-:W-:Y:S01]  /*4940*/  FMUL R44, R41, UR7 ;  /* 0x00000007292c7c20 */ /* 0x000fe20008400000 */
[----:B------:R-:W-:Y:S01]  /*4950*/  FMUL R40, R17, UR7 ;  /* 0x0000000711287c20 */ /* 0x000fe20008400000 */
[----:B------:R-:W-:Y:S01]  /*4960*/  FMUL R48, R16, UR7 ;  /* 0x0000000710307c20 */ /* 0x000fe20008400000 */
[----:B------:R-:W-:Y:S01]  /*4970*/  FMUL R41, R32, UR7 ;  /* 0x0000000720297c20 */ /* 0x000fe20008400000 */
[----:B------:R-:W-:-:S04]  /*4980*/  IMAD.WIDE R128, R102, 0x4, R124 ;  /* 0x0000000466807825 */ /* 0x000fc800078e027c */
[----:B------:R-:W-:Y:S01]  /*4990*/  FMUL R23, R23, UR7 ;  /* 0x0000000717177c20 */ /* 0x000fe20008400000 */
[----:B------:R-:W-:-:S04]  /*49a0*/  IMAD.WIDE R126, R126, 0x4, R124 ;  /* 0x000000047e7e7825 */ /* 0x000fc800078e027c */
[----:B------:R-:W-:Y:S01]  /*49b0*/  FFMA R48, R99, UR6, R48 ;  /* 0x0000000663307c23 */ /* 0x000fe20008000030 */
[----:B------:R-:W-:-:S04]  /*49c0*/  IMAD.WIDE R124, R49, 0x4, R124 ;  /* 0x00000004317c7825 */ /* 0x000fc800078e027c */
[----:B------:R-:W-:Y:S01]  /*49d0*/  FFMA R49, R87, UR6, R40 ;  /* 0x0000000657317c23 */ /* 0x000fe20008000028 */
[----:B------:R-:W-:Y:S01]  /*49e0*/  FFMA R40, R98, UR6, R41 ;  /* 0x0000000662287c23 */ /* 0x000fe20008000029 */
[----:B------:R-:W-:Y:S01]  /*49f0*/  FMUL R50, R50, UR7 ;  /* 0x0000000732327c20 */ /* 0x000fe20008400000 */
[----:B------:R-:W-:-:S04]  /*4a00*/  IMAD.WIDE R98, R103, 0x4, R104 ;  /* 0x0000000467627825 */ /* 0x000fc800078e0268 */
[----:B------:R-:W-:Y:S01]  /*4a10*/  FMUL R47, R47, UR7 ;  /* 0x000000072f2f7c20 */ /* 0x000fe20008400000 */
[----:B------:R-:W-:Y:S01]  /*4a20*/  FFMA R23, R62, UR6, R23 ;  /* 0x000000063e177c23 */ /* 0x000fe20008000017 */
[----:B------:R-:W-:Y:S01]  /*4a30*/  FFMA R62, R59, UR6, R50 ;  /* 0x000000063b3e7c23 */ /* 0x000fe20008000032 */
[----:B------:R-:W-:Y:S01]  /*4a40*/  FMUL R54, R42, UR7 ;  /* 0x000000072a367c20 */ /* 0x000fe20008400000 */
[----:B------:R-:W-:Y:S01]  /*4a50*/  FMUL R33, R33, UR7 ;  /* 0x0000000721217c20 */ /* 0x000fe20008400000 */
[----:B------:R-:W-:Y:S01]  /*4a60*/  FMUL R21, R21, UR7 ;  /* 0x0000000715157c20 */ /* 0x000fe20008400000 */
[----:B------:R-:W-:Y:S01]  /*4a70*/  FFMA R59, R100, UR6, R47 ;  /* 0x00000006643b7c23 */ /* 0x000fe2000800002f */
[----:B------:R-:W-:Y:S01]  /*4a80*/  FMUL R42, R43, UR7 ;  /* 0x000000072b2a7c20 */ /* 0x000fe20008400000 */
[----:B------:R-:W-:Y:S01]  /*4a90*/  FMUL R16, R19, UR7 ;  /* 0x0000000713107c20 */ /* 0x000fe20008400000 */
[----:B------:R-:W-:Y:S01]  /*4aa0*/  FMUL R46, R46, UR7 ;  /* 0x000000072e2e7c20 */ /* 0x000fe20008400000 */
[----:B------:R-:W-:Y:S01]  /*4ab0*/  FMUL R18, R18, UR7 ;  /* 0x0000000712127c20 */ /* 0x000fe20008400000 */
[----:B------:R-:W-:Y:S01]  /*4ac0*/  FMUL R17, R28, UR7 ;  /* 0x000000071c117c20 */ /* 0x000fe20008400000 */
[----:B------:R-:W-:Y:S01]  /*4ad0*/  FMUL R19, R30, UR7 ;  /* 0x000000071e137c20 */ /* 0x000fe20008400000 */
[----:B------:R-:W-:Y:S01]  /*4ae0*/  FMUL R43, R34, UR7 ;  /* 0x00000007222b7c20 */ /* 0x000fe20008400000 */
[----:B------:R-:W-:Y:S01]  /*4af0*/  FMUL R35, R35, UR7 ;  /* 0x0000000723237c20 */ /* 0x000fe20008400000 */
[----:B------:R-:W-:-:S04]  /*4b00*/  IMAD.WIDE R100, R103, 0x4, R98 ;  /* 0x0000000467647825 */ /* 0x000fc800078e0262 */
[----:B------:R-:W-:Y:S01]  /*4b10*/  FMUL R29, R29, UR7 ;  /* 0x000000071d1d7c20 */ /* 0x000fe20008400000 */
[----:B------:R-:W-:Y:S01]  /*4b20*/  FMUL R31, R31, UR7 ;  /* 0x000000071f1f7c20 */ /* 0x000fe20008400000 */
[----:B------:R-:W-:Y:S01]  /*4b30*/  FMUL R28, R37, UR7 ;  /* 0x00000007251c7c20 */ /* 0x000fe20008400000 */
[----:B------:R-:W-:Y:S01]  /*4b40*/  FMUL R30, R39, UR7 ;  /* 0x00000007271e7c20 */ /* 0x000fe20008400000 */
[----:B------:R-:W-:Y:S01]  /*4b50*/  FFMA R41, R64, UR6, R33 ;  /* 0x0000000640297c23 */ /* 0x000fe20008000021 */
        /* <DEDUP_REMOVED lines=10> */
[----:B------:R-:W-:Y:S01]  /*4c00*/  FMUL R38, R38, UR7 ;  /* 0x0000000726267c20 */ /* 0x000fe20008400000 */
[----:B------:R-:W-:Y:S01]  /*4c10*/  FFMA R45, R70, UR6, R29 ;  /* 0x00000006462d7c23 */ /* 0x000fe2000800001d */
[----:B------:R-:W-:Y:S01]  /*4c20*/  FFMA R47, R66, UR6, R31 ;  /* 0x00000006422f7c23 */ /* 0x000fe2000800001f */
[----:B------:R-:W3:Y:S01]  /*4c30*/  LDG.E.128 R16, desc[UR10][R128.64] ;  /* 0x0000000a80107981 */ /* 0x000ee2000c1e1d00 */
[----:B------:R-:W-:Y:S01]  /*4c40*/  FFMA R37, R75, UR6, R28 ;  /* 0x000000064b257c23 */ /* 0x000fe2000800001c */
[----:B------:R-:W-:Y:S01]  /*4c50*/  FFMA R39, R71, UR6, R30 ;  /* 0x0000000647277c23 */ /* 0x000fe2000800001e */
[----:B------:R-:W-:Y:S01]  /*4c60*/  IMAD.WIDE R102, R103, 0x4, R100 ;  /* 0x0000000467667825 */ /* 0x000fe200078e0264 */
[----:B------:R-:W4:Y:S03]  /*4c70*/  LDG.E.128 R32, desc[UR10][R98.64+0x10] ;  /* 0x0000100a62207981 */ /* 0x000f26000c1e1d00 */
[----:B------:R-:W-:Y:S01]  /*4c80*/  FFMA R38, R73, UR6, R38 ;  /* 0x0000000649267c23 */ /* 0x000fe20008000026 */
[----:B------:R-:W5:Y:S04]  /*4c90*/  LDG.E.128 R28, desc[UR10][R126.64] ;  /* 0x0000000a7e1c7981 */ /* 0x000f68000c1e1d00 */
[----:B------:R-:W5:Y:S01]  /*4ca0*/  LDG.E.128 R72, desc[UR10][R102.64+0x10] ;  /* 0x0000100a66487981 */ /* 0x000f62000c1e1d00 */
[----:B--2---:R-:W-:Y:S01]  /*4cb0*/  FMUL R64, R77, UR7 ;  /* 0x000000074d407c20 */ /* 0x004fe20008400000 */
[----:B------:R-:W-:Y:S01]  /*4cc0*/  FMUL R76, R76, UR7 ;  /* 0x000000074c4c7c20 */ /* 0x000fe20008400000 */
[----:B------:R-:W-:-:S02]  /*4cd0*/  FMUL R78, R78, UR7 ;  /* 0x000000074e4e7c20 */ /* 0x000fc40008400000 */
[----:B------:R-:W-:Y:S01]  /*4ce0*/  FFMA R77, R65, UR6, R64 ;  /* 0x00000006414d7c23 */ /* 0x000fe20008000040 */
[----:B------:R-:W-:Y:S01]  /*4cf0*/  FFMA R76, R67, UR6, R76 ;  /* 0x00000006434c7c23 */ /* 0x000fe2000800004c */
[----:B------:R-:W-:Y:S01]  /*4d00*/  FFMA R78, R69, UR6, R78 ;  /* 0x00000006454e7c23 */ /* 0x000fe2000800004e */
[----:B------:R-:W2:Y:S04]  /*4d10*/  LDG.E.128 R64, desc[UR10][R100.64+0x10] ;  /* 0x0000100a64407981 */ /* 0x000ea8000c1e1d00 */
[----:B------:R-:W2:Y:S01]  /*4d20*/  LDG.E.128 R68, desc[UR10][R124.64] ;  /* 0x0000000a7c447981 */ /* 0x000ea2000c1e1d00 */
[----:B------:R-:W-:Y:S01]  /*4d30*/  FMUL R36, R36, UR7 ;  /* 0x0000000724247c20 */ /* 0x000fe20008400000 */
[----:B------:R-:W-:Y:S01]  /*4d40*/  FFMA R54, R89, UR6, R54 ;  /* 0x0000000659367c23 */ /* 0x000fe20008000036 */
[----:B------:R-:W-:Y:S01]  /*4d50*/  FMUL R96, R79, UR7 ;  /* 0x000000074f607c20 */ /* 0x000fe20008400000 */
[----:B------:R0:W-:Y:S01]  /*4d60*/  STG.E.128 desc[UR10][R122.64], R24 ;  /* 0x000000187a007986 */ /* 0x0001e2000c101d0a */
[----:B------:R-:W-:-:S03]  /*4d70*/  FFMA R36, R85, UR6, R36 ;  /* 0x0000000655247c23 */ /* 0x000fc60008000024 */
[----:B------:R1:W-:Y:S01]  /*4d80*/  STG.E.128 desc[UR10][R120.64+0x10], R20 ;  /* 0x0000101478007986 */ /* 0x0003e2000c101d0a */
[----:B------:R-:W-:-:S03]  /*4d90*/  FFMA R79, R81, UR6, R96 ;  /* 0x00000006514f7c23 */ /* 0x000fc60008000060 */
[----:B------:R-:W-:Y:S04]  /*4da0*/  STG.E.128 desc[UR10][R112.64], R60 ;  /* 0x0000003c70007986 */ /* 0x000fe8000c101d0a */
[----:B------:R-:W-:Y:S04]  /*4db0*/  STG.E.128 desc[UR10][R110.64+0x10], R56 ;  /* 0x000010386e007986 */ /* 0x000fe8000c101d0a */
[----:B------:R-:W-:Y:S04]  /*4dc0*/  STG.E.128 desc[UR10][R108.64], R52 ;  /* 0x000000346c007986 */ /* 0x000fe8000c101d0a */
[----:B------:R-:W-:Y:S04]  /*4dd0*/  STG.E.128 desc[UR10][R106.64+0x10], R48 ;  /* 0x000010306a007986 */ /* 0x000fe8000c101d0a */
[----:B------:R-:W-:Y:S04]  /*4de0*/  STG.E.128 desc[UR10][R114.64], R44 ;  /* 0x0000002c72007986 */ /* 0x000fe8000c101d0a */
[----:B------:R-:W-:Y:S04]  /*4df0*/  STG.E.128 desc[UR10][R116.64+0x10], R40 ;  /* 0x0000102874007986 */ /* 0x000fe8000c101d0a */
[----:B------:R-:W-:Y:S04]  /*4e00*/  STG.E.128 desc[UR10][R118.64], R36 ;  /* 0x0000002476007986 */ /* 0x000fe8000c101d0a */
[----:B------:R-:W-:Y:S01]  /*4e10*/  STG.E.128 desc[UR10][R104.64+0x10], R76 ;  /* 0x0000104c68007986 */ /* 0x000fe2000c101d0a */
[----:B---3--:R-:W-:Y:S01]  /*4e20*/  FMUL R91, R16, UR7 ;  /* 0x00000007105b7c20 */ /* 0x008fe20008400000 */
[----:B------:R-:W-:Y:S01]  /*4e30*/  FMUL R17, R17, UR7 ;  /* 0x0000000711117c20 */ /* 0x000fe20008400000 */
[----:B------:R-:W-:Y:S01]  /*4e40*/  FMUL R85, R18, UR7 ;  /* 0x0000000712557c20 */ /* 0x000fe20008400000 */
[----:B------:R-:W-:Y:S01]  /*4e50*/  FMUL R19, R19, UR7 ;  /* 0x0000000713137c20 */ /* 0x000fe20008400000 */
[----:B----4-:R-:W-:Y:S01]  /*4e60*/  FMUL R35, R35, UR7 ;  /* 0x0000000723237c20 */ /* 0x010fe20008400000 */
[----:B------:R-:W-:Y:S01]  /*4e70*/  FMUL R87, R32, UR7 ;  /* 0x0000000720577c20 */ /* 0x000fe20008400000 */
[----:B------:R-:W-:Y:S01]  /*4e80*/  FMUL R33, R33, UR7 ;  /* 0x0000000721217c20 */ /* 0x000fe20008400000 */
[----:B------:R-:W-:Y:S01]  /*4e90*/  FMUL R89, R34, UR7 ;  /* 0x0000000722597c20 */ /* 0x000fe20008400000 */
[----:B-----5:R-:W-:Y:S01]  /*4ea0*/  FMUL R28, R28, UR7 ;  /* 0x000000071c1c7c20 */ /* 0x020fe20008400000 */
[----:B0-----:R-:W-:Y:S01]  /*4eb0*/  FMUL R24, R29, UR7 ;  /* 0x000000071d187c20 */ /* 0x001fe20008400000 */
[----:B------:R-:W-:Y:S01]  /*4ec0*/  FMUL R30, R30, UR7 ;  /* 0x000000071e1e7c20 */ /* 0x000fe20008400000 */
[----:B------:R-:W-:Y:S01]  /*4ed0*/  FMUL R26, R31, UR7 ;  /* 0x000000071f1a7c20 */ /* 0x000fe20008400000 */
[----:B------:R-:W-:Y:S01]  /*4ee0*/  FFMA R16, R90, UR6, R91 ;  /* 0x000000065a107c23 */ /* 0x000fe2000800005b */
[----:B------:R-:W-:Y:S01]  /*4ef0*/  FFMA R17, R88, UR6, R17 ;  /* 0x0000000658117c23 */ /* 0x000fe20008000011 */
[----:B------:R-:W-:Y:S01]  /*4f00*/  FFMA R18, R86, UR6, R85 ;  /* 0x0000000656127c23 */ /* 0x000fe20008000055 */
[----:B------:R-:W-:Y:S01]  /*4f10*/  FFMA R19, R84, UR6, R19 ;  /* 0x0000000654137c23 */ /* 0x000fe20008000013 */
[----:B-1----:R-:W-:Y:S01]  /*4f20*/  FFMA R23, R12, UR6, R35 ;  /* 0x000000060c177c23 */ /* 0x002fe20008000023 */
        /* <DEDUP_REMOVED lines=11> */
[----:B------:R-:W-:Y:S04]  /*4fe0*/  STG.E.128 desc[UR10][R128.64], R16 ;  /* 0x0000001080007986 */ /* 0x000fe8000c101d0a */
[----:B------:R-:W-:Y:S04]  /*4ff0*/  STG.E.128 desc[UR10][R98.64+0x10], R20 ;  /* 0x0000101462007986 */ /* 0x000fe8000c101d0a */
[----:B------:R-:W-:Y:S01]  /*5000*/  STG.E.128 desc[UR10][R126.64], R12 ;  /* 0x0000000c7e007986 */ /* 0x000fe2000c101d0a */
[----:B--2---:R-:W-:Y:S01]  /*5010*/  FMUL R64, R64, UR7 ;  /* 0x0000000740407c20 */ /* 0x004fe20008400000 */
        /* <DEDUP_REMOVED lines=22> */
[----:B------:R-:W-:Y:S05]  /*5180*/  EXIT ;  /* 0x000000000000794d */ /* 0x000fea0003800000 */
.L_x_3:
[----:B------:R-:W-:-:S00]  /*5190*/  BRA `(.L_x_3) ;  /* 0xfffffffc00fc7947 */ /* 0x000fc0000383ffff */
[----:B------:R-:W-:-:S00]  /*51a0*/  NOP ;  /* 0x0000000000007918 */ /* 0x000fc00000000000 */
        /* <DEDUP_REMOVED lines=13> */
.L_x_4:


//--------------------- .nv.shared._Z20ft_sgemm_huge_threadiiiPfS_S_ff --------------------------
	.section	.nv.shared._Z20ft_sgemm_huge_threadiiiPfS_S_ff,"aw",@nobits
	.sectionflags	@""
	.align	4
.nv.shared._Z20ft_sgemm_huge_threadiiiPfS_S_ff:
	.zero		17408


//--------------------- .nv.shared.reserved.0     --------------------------
	.section	.nv.shared.reserved.0,"aw",@nobits
	.weak		__nv_reservedSMEM_offset_0_alias
	.size		__nv_reservedSMEM_offset_0_alias, 0, 64
	.other		__nv_reservedSMEM_offset_0_alias,@"STO_CUDA_RESERVED_SHARED STV_DEFAULT"
__nv_reservedSMEM_offset_0_alias:
	.zero		0
	.zero		64


//--------------------- .nv.constant0._Z20ft_sgemm_huge_threadiiiPfS_S_ff --------------------------
	.section	.nv.constant0._Z20ft_sgemm_huge_threadiiiPfS_S_ff,"a",@progbits
	.sectionflags	@""
	.align	4
.nv.constant0._Z20ft_sgemm_huge_threadiiiPfS_S_ff:
	.zero		944


//--------------------- SYMBOLS --------------------------

	.type		.nv.reservedSmem.offset0,@object
	.size		.nv.reservedSmem.offset0,0x4
	.type		.nv.reservedSmem.cap,@object
	.size		.nv.reservedSmem.cap,0x4
